//
// Generated by NVIDIA NVVM Compiler
//
// Compiler Build ID: CL-36424714
// Cuda compilation tools, release 13.0, V13.0.88
// Based on NVVM 20.0.0
//

.version 9.0
.target sm_100
.address_size 64

	// .globl	_Z13convolution2DPfS_S_iiiii

.visible .entry _Z13convolution2DPfS_S_iiiii(
	.param .u64 .ptr .align 1 _Z13convolution2DPfS_S_iiiii_param_0,
	.param .u64 .ptr .align 1 _Z13convolution2DPfS_S_iiiii_param_1,
	.param .u64 .ptr .align 1 _Z13convolution2DPfS_S_iiiii_param_2,
	.param .u32 _Z13convolution2DPfS_S_iiiii_param_3,
	.param .u32 _Z13convolution2DPfS_S_iiiii_param_4,
	.param .u32 _Z13convolution2DPfS_S_iiiii_param_5,
	.param .u32 _Z13convolution2DPfS_S_iiiii_param_6,
	.param .u32 _Z13convolution2DPfS_S_iiiii_param_7
)
{
	.reg .pred 	%p<15>;
	.reg .b32 	%r<49>;
	.reg .b32 	%f<119>;
	.reg .b64 	%rd<45>;

	ld.param.u64 	%rd10, [_Z13convolution2DPfS_S_iiiii_param_0];
	ld.param.u64 	%rd11, [_Z13convolution2DPfS_S_iiiii_param_1];
	ld.param.u64 	%rd9, [_Z13convolution2DPfS_S_iiiii_param_2];
	ld.param.u32 	%r21, [_Z13convolution2DPfS_S_iiiii_param_4];
	ld.param.u32 	%r22, [_Z13convolution2DPfS_S_iiiii_param_5];
	ld.param.u32 	%r24, [_Z13convolution2DPfS_S_iiiii_param_6];
	ld.param.u32 	%r23, [_Z13convolution2DPfS_S_iiiii_param_7];
	cvta.to.global.u64 	%rd1, %rd11;
	cvta.to.global.u64 	%rd2, %rd10;
	mov.u32 	%r25, %ctaid.y;
	mov.u32 	%r26, %ntid.y;
	mov.u32 	%r27, %tid.y;
	mad.lo.s32 	%r1, %r25, %r26, %r27;
	mov.u32 	%r28, %ctaid.x;
	mov.u32 	%r29, %ntid.x;
	mov.u32 	%r30, %tid.x;
	mad.lo.s32 	%r2, %r28, %r29, %r30;
	setp.ge.s32 	%p1, %r1, %r24;
	setp.ge.s32 	%p2, %r2, %r23;
	or.pred  	%p3, %p1, %p2;
	@%p3 bra 	$L__BB0_18;
	setp.lt.s32 	%p4, %r22, 1;
	mov.f32 	%f117, 0f00000000;
	@%p4 bra 	$L__BB0_17;
	and.b32  	%r3, %r22, 15;
	and.b32  	%r4, %r22, 7;
	and.b32  	%r5, %r22, 2147483632;
	and.b32  	%r6, %r22, 3;
	neg.s32 	%r7, %r5;
	add.s64 	%rd3, %rd2, 32;
	mov.f32 	%f117, 0f00000000;
	mov.b32 	%r43, 0;
$L__BB0_3:
	setp.lt.u32 	%p5, %r22, 16;
	add.s32 	%r33, %r43, %r1;
	mad.lo.s32 	%r9, %r33, %r21, %r2;
	mul.lo.s32 	%r10, %r43, %r22;
	mov.b32 	%r47, 0;
	@%p5 bra 	$L__BB0_6;
	mul.wide.u32 	%rd12, %r10, 4;
	add.s64 	%rd13, %rd1, %rd12;
	add.s64 	%rd44, %rd13, 32;
	mov.u32 	%r44, %r9;
	mov.u32 	%r45, %r7;
$L__BB0_5:
	.pragma "nounroll";
	mul.wide.s32 	%rd14, %r44, 4;
	add.s64 	%rd15, %rd3, %rd14;
	ld.global.f32 	%f20, [%rd15+-32];
	ld.global.f32 	%f21, [%rd44+-32];
	fma.rn.f32 	%f22, %f20, %f21, %f117;
	ld.global.f32 	%f23, [%rd15+-28];
	ld.global.f32 	%f24, [%rd44+-28];
	fma.rn.f32 	%f25, %f23, %f24, %f22;
	ld.global.f32 	%f26, [%rd15+-24];
	ld.global.f32 	%f27, [%rd44+-24];
	fma.rn.f32 	%f28, %f26, %f27, %f25;
	ld.global.f32 	%f29, [%rd15+-20];
	ld.global.f32 	%f30, [%rd44+-20];
	fma.rn.f32 	%f31, %f29, %f30, %f28;
	ld.global.f32 	%f32, [%rd15+-16];
	ld.global.f32 	%f33, [%rd44+-16];
	fma.rn.f32 	%f34, %f32, %f33, %f31;
	ld.global.f32 	%f35, [%rd15+-12];
	ld.global.f32 	%f36, [%rd44+-12];
	fma.rn.f32 	%f37, %f35, %f36, %f34;
	ld.global.f32 	%f38, [%rd15+-8];
	ld.global.f32 	%f39, [%rd44+-8];
	fma.rn.f32 	%f40, %f38, %f39, %f37;
	ld.global.f32 	%f41, [%rd15+-4];
	ld.global.f32 	%f42, [%rd44+-4];
	fma.rn.f32 	%f43, %f41, %f42, %f40;
	ld.global.f32 	%f44, [%rd15];
	ld.global.f32 	%f45, [%rd44];
	fma.rn.f32 	%f46, %f44, %f45, %f43;
	ld.global.f32 	%f47, [%rd15+4];
	ld.global.f32 	%f48, [%rd44+4];
	fma.rn.f32 	%f49, %f47, %f48, %f46;
	ld.global.f32 	%f50, [%rd15+8];
	ld.global.f32 	%f51, [%rd44+8];
	fma.rn.f32 	%f52, %f50, %f51, %f49;
	ld.global.f32 	%f53, [%rd15+12];
	ld.global.f32 	%f54, [%rd44+12];
	fma.rn.f32 	%f55, %f53, %f54, %f52;
	ld.global.f32 	%f56, [%rd15+16];
	ld.global.f32 	%f57, [%rd44+16];
	fma.rn.f32 	%f58, %f56, %f57, %f55;
	ld.global.f32 	%f59, [%rd15+20];
	ld.global.f32 	%f60, [%rd44+20];
	fma.rn.f32 	%f61, %f59, %f60, %f58;
	ld.global.f32 	%f62, [%rd15+24];
	ld.global.f32 	%f63, [%rd44+24];
	fma.rn.f32 	%f64, %f62, %f63, %f61;
	ld.global.f32 	%f65, [%rd15+28];
	ld.global.f32 	%f66, [%rd44+28];
	fma.rn.f32 	%f117, %f65, %f66, %f64;
	add.s32 	%r45, %r45, 16;
	add.s32 	%r44, %r44, 16;
	add.s64 	%rd44, %rd44, 64;
	setp.ne.s32 	%p6, %r45, 0;
	mov.u32 	%r47, %r5;
	@%p6 bra 	$L__BB0_5;
$L__BB0_6:
	setp.eq.s32 	%p7, %r3, 0;
	@%p7 bra 	$L__BB0_16;
	add.s32 	%r34, %r3, -1;
	setp.lt.u32 	%p8, %r34, 7;
	@%p8 bra 	$L__BB0_9;
	add.s32 	%r35, %r9, %r47;
	mul.wide.s32 	%rd16, %r35, 4;
	add.s64 	%rd17, %rd2, %rd16;
	ld.global.f32 	%f68, [%rd17];
	add.s32 	%r36, %r47, %r10;
	mul.wide.u32 	%rd18, %r36, 4;
	add.s64 	%rd19, %rd1, %rd18;
	ld.global.f32 	%f69, [%rd19];
	fma.rn.f32 	%f70, %f68, %f69, %f117;
	ld.global.f32 	%f71, [%rd17+4];
	cvt.u64.u32 	%rd20, %r10;
	cvt.u64.u32 	%rd21, %r47;
	add.s64 	%rd22, %rd21, %rd20;
	shl.b64 	%rd23, %rd22, 2;
	add.s64 	%rd24, %rd1, %rd23;
	ld.global.f32 	%f72, [%rd24+4];
	fma.rn.f32 	%f73, %f71, %f72, %f70;
	ld.global.f32 	%f74, [%rd17+8];
	ld.global.f32 	%f75, [%rd24+8];
	fma.rn.f32 	%f76, %f74, %f75, %f73;
	ld.global.f32 	%f77, [%rd17+12];
	ld.global.f32 	%f78, [%rd24+12];
	fma.rn.f32 	%f79, %f77, %f78, %f76;
	ld.global.f32 	%f80, [%rd17+16];
	ld.global.f32 	%f81, [%rd24+16];
	fma.rn.f32 	%f82, %f80, %f81, %f79;
	ld.global.f32 	%f83, [%rd17+20];
	ld.global.f32 	%f84, [%rd24+20];
	fma.rn.f32 	%f85, %f83, %f84, %f82;
	ld.global.f32 	%f86, [%rd17+24];
	ld.global.f32 	%f87, [%rd24+24];
	fma.rn.f32 	%f88, %f86, %f87, %f85;
	ld.global.f32 	%f89, [%rd17+28];
	ld.global.f32 	%f90, [%rd24+28];
	fma.rn.f32 	%f117, %f89, %f90, %f88;
	add.s32 	%r47, %r47, 8;
$L__BB0_9:
	setp.eq.s32 	%p9, %r4, 0;
	@%p9 bra 	$L__BB0_16;
	add.s32 	%r37, %r4, -1;
	setp.lt.u32 	%p10, %r37, 3;
	@%p10 bra 	$L__BB0_12;
	add.s32 	%r38, %r9, %r47;
	mul.wide.s32 	%rd25, %r38, 4;
	add.s64 	%rd26, %rd2, %rd25;
	ld.global.f32 	%f92, [%rd26];
	add.s32 	%r39, %r47, %r10;
	mul.wide.u32 	%rd27, %r39, 4;
	add.s64 	%rd28, %rd1, %rd27;
	ld.global.f32 	%f93, [%rd28];
	fma.rn.f32 	%f94, %f92, %f93, %f117;
	ld.global.f32 	%f95, [%rd26+4];
	cvt.u64.u32 	%rd29, %r10;
	cvt.u64.u32 	%rd30, %r47;
	add.s64 	%rd31, %rd30, %rd29;
	shl.b64 	%rd32, %rd31, 2;
	add.s64 	%rd33, %rd1, %rd32;
	ld.global.f32 	%f96, [%rd33+4];
	fma.rn.f32 	%f97, %f95, %f96, %f94;
	ld.global.f32 	%f98, [%rd26+8];
	ld.global.f32 	%f99, [%rd33+8];
	fma.rn.f32 	%f100, %f98, %f99, %f97;
	ld.global.f32 	%f101, [%rd26+12];
	ld.global.f32 	%f102, [%rd33+12];
	fma.rn.f32 	%f117, %f101, %f102, %f100;
	add.s32 	%r47, %r47, 4;
$L__BB0_12:
	setp.eq.s32 	%p11, %r6, 0;
	@%p11 bra 	$L__BB0_16;
	setp.eq.s32 	%p12, %r6, 1;
	add.s32 	%r40, %r9, %r47;
	mul.wide.s32 	%rd34, %r40, 4;
	add.s64 	%rd7, %rd2, %rd34;
	ld.global.f32 	%f103, [%rd7];
	add.s32 	%r41, %r47, %r10;
	mul.wide.u32 	%rd35, %r41, 4;
	add.s64 	%rd36, %rd1, %rd35;
	ld.global.f32 	%f104, [%rd36];
	fma.rn.f32 	%f117, %f103, %f104, %f117;
	@%p12 bra 	$L__BB0_16;
	setp.eq.s32 	%p13, %r6, 2;
	ld.global.f32 	%f105, [%rd7+4];
	cvt.u64.u32 	%rd37, %r10;
	cvt.u64.u32 	%rd38, %r47;
	add.s64 	%rd39, %rd38, %rd37;
	shl.b64 	%rd40, %rd39, 2;
	add.s64 	%rd8, %rd1, %rd40;
	ld.global.f32 	%f106, [%rd8+4];
	fma.rn.f32 	%f117, %f105, %f106, %f117;
	@%p13 bra 	$L__BB0_16;
	ld.global.f32 	%f107, [%rd7+8];
	ld.global.f32 	%f108, [%rd8+8];
	fma.rn.f32 	%f117, %f107, %f108, %f117;
$L__BB0_16:
	add.s32 	%r43, %r43, 1;
	setp.ne.s32 	%p14, %r43, %r22;
	@%p14 bra 	$L__BB0_3;
$L__BB0_17:
	mad.lo.s32 	%r42, %r23, %r1, %r2;
	cvta.to.global.u64 	%rd41, %rd9;
	mul.wide.s32 	%rd42, %r42, 4;
	add.s64 	%rd43, %rd41, %rd42;
	st.global.f32 	[%rd43], %f117;
$L__BB0_18:
	ret;

}
	// .globl	_Z12maxPooling2DPfS_iiiii
.visible .entry _Z12maxPooling2DPfS_iiiii(
	.param .u64 .ptr .align 1 _Z12maxPooling2DPfS_iiiii_param_0,
	.param .u64 .ptr .align 1 _Z12maxPooling2DPfS_iiiii_param_1,
	.param .u32 _Z12maxPooling2DPfS_iiiii_param_2,
	.param .u32 _Z12maxPooling2DPfS_iiiii_param_3,
	.param .u32 _Z12maxPooling2DPfS_iiiii_param_4,
	.param .u32 _Z12maxPooling2DPfS_iiiii_param_5,
	.param .u32 _Z12maxPooling2DPfS_iiiii_param_6
)
{
	.reg .pred 	%p<15>;
	.reg .b32 	%r<47>;
	.reg .b32 	%f<88>;
	.reg .b64 	%rd<16>;

	ld.param.u64 	%rd5, [_Z12maxPooling2DPfS_iiiii_param_0];
	ld.param.u64 	%rd4, [_Z12maxPooling2DPfS_iiiii_param_1];
	ld.param.u32 	%r24, [_Z12maxPooling2DPfS_iiiii_param_3];
	ld.param.u32 	%r25, [_Z12maxPooling2DPfS_iiiii_param_4];
	ld.param.u32 	%r27, [_Z12maxPooling2DPfS_iiiii_param_5];
	ld.param.u32 	%r26, [_Z12maxPooling2DPfS_iiiii_param_6];
	cvta.to.global.u64 	%rd1, %rd5;
	mov.u32 	%r28, %ctaid.y;
	mov.u32 	%r29, %ntid.y;
	mov.u32 	%r30, %tid.y;
	mad.lo.s32 	%r1, %r28, %r29, %r30;
	mov.u32 	%r31, %ctaid.x;
	mov.u32 	%r32, %ntid.x;
	mov.u32 	%r33, %tid.x;
	mad.lo.s32 	%r2, %r31, %r32, %r33;
	setp.ge.s32 	%p1, %r1, %r27;
	setp.ge.s32 	%p2, %r2, %r26;
	or.pred  	%p3, %p1, %p2;
	@%p3 bra 	$L__BB1_18;
	setp.lt.s32 	%p4, %r25, 1;
	mov.f32 	%f86, 0fFF800000;
	@%p4 bra 	$L__BB1_17;
	mul.lo.s32 	%r3, %r25, %r1;
	mul.lo.s32 	%r4, %r25, %r2;
	and.b32  	%r5, %r25, 15;
	add.s32 	%r6, %r5, -1;
	and.b32  	%r7, %r25, 7;
	add.s32 	%r8, %r7, -1;
	and.b32  	%r9, %r25, 2147483632;
	and.b32  	%r10, %r25, 3;
	neg.s32 	%r11, %r9;
	add.s64 	%rd2, %rd1, 32;
	mov.f32 	%f86, 0fFF800000;
	mov.b32 	%r41, 0;
$L__BB1_3:
	setp.lt.u32 	%p5, %r25, 16;
	add.s32 	%r36, %r41, %r3;
	mad.lo.s32 	%r13, %r36, %r24, %r4;
	mov.b32 	%r45, 0;
	@%p5 bra 	$L__BB1_6;
	mov.u32 	%r42, %r13;
	mov.u32 	%r43, %r11;
$L__BB1_5:
	.pragma "nounroll";
	mul.wide.s32 	%rd6, %r42, 4;
	add.s64 	%rd7, %rd2, %rd6;
	ld.global.f32 	%f20, [%rd7+-32];
	max.f32 	%f21, %f86, %f20;
	ld.global.f32 	%f22, [%rd7+-28];
	max.f32 	%f23, %f21, %f22;
	ld.global.f32 	%f24, [%rd7+-24];
	max.f32 	%f25, %f23, %f24;
	ld.global.f32 	%f26, [%rd7+-20];
	max.f32 	%f27, %f25, %f26;
	ld.global.f32 	%f28, [%rd7+-16];
	max.f32 	%f29, %f27, %f28;
	ld.global.f32 	%f30, [%rd7+-12];
	max.f32 	%f31, %f29, %f30;
	ld.global.f32 	%f32, [%rd7+-8];
	max.f32 	%f33, %f31, %f32;
	ld.global.f32 	%f34, [%rd7+-4];
	max.f32 	%f35, %f33, %f34;
	ld.global.f32 	%f36, [%rd7];
	max.f32 	%f37, %f35, %f36;
	ld.global.f32 	%f38, [%rd7+4];
	max.f32 	%f39, %f37, %f38;
	ld.global.f32 	%f40, [%rd7+8];
	max.f32 	%f41, %f39, %f40;
	ld.global.f32 	%f42, [%rd7+12];
	max.f32 	%f43, %f41, %f42;
	ld.global.f32 	%f44, [%rd7+16];
	max.f32 	%f45, %f43, %f44;
	ld.global.f32 	%f46, [%rd7+20];
	max.f32 	%f47, %f45, %f46;
	ld.global.f32 	%f48, [%rd7+24];
	max.f32 	%f49, %f47, %f48;
	ld.global.f32 	%f50, [%rd7+28];
	max.f32 	%f86, %f49, %f50;
	add.s32 	%r43, %r43, 16;
	add.s32 	%r42, %r42, 16;
	setp.ne.s32 	%p6, %r43, 0;
	mov.u32 	%r45, %r9;
	@%p6 bra 	$L__BB1_5;
$L__BB1_6:
	setp.eq.s32 	%p7, %r5, 0;
	@%p7 bra 	$L__BB1_16;
	setp.lt.u32 	%p8, %r6, 7;
	@%p8 bra 	$L__BB1_9;
	add.s32 	%r37, %r13, %r45;
	mul.wide.s32 	%rd8, %r37, 4;
	add.s64 	%rd9, %rd1, %rd8;
	ld.global.f32 	%f52, [%rd9];
	max.f32 	%f53, %f86, %f52;
	ld.global.f32 	%f54, [%rd9+4];
	max.f32 	%f55, %f53, %f54;
	ld.global.f32 	%f56, [%rd9+8];
	max.f32 	%f57, %f55, %f56;
	ld.global.f32 	%f58, [%rd9+12];
	max.f32 	%f59, %f57, %f58;
	ld.global.f32 	%f60, [%rd9+16];
	max.f32 	%f61, %f59, %f60;
	ld.global.f32 	%f62, [%rd9+20];
	max.f32 	%f63, %f61, %f62;
	ld.global.f32 	%f64, [%rd9+24];
	max.f32 	%f65, %f63, %f64;
	ld.global.f32 	%f66, [%rd9+28];
	max.f32 	%f86, %f65, %f66;
	add.s32 	%r45, %r45, 8;
$L__BB1_9:
	setp.eq.s32 	%p9, %r7, 0;
	@%p9 bra 	$L__BB1_16;
	setp.lt.u32 	%p10, %r8, 3;
	@%p10 bra 	$L__BB1_12;
	add.s32 	%r38, %r13, %r45;
	mul.wide.s32 	%rd10, %r38, 4;
	add.s64 	%rd11, %rd1, %rd10;
	ld.global.f32 	%f68, [%rd11];
	max.f32 	%f69, %f86, %f68;
	ld.global.f32 	%f70, [%rd11+4];
	max.f32 	%f71, %f69, %f70;
	ld.global.f32 	%f72, [%rd11+8];
	max.f32 	%f73, %f71, %f72;
	ld.global.f32 	%f74, [%rd11+12];
	max.f32 	%f86, %f73, %f74;
	add.s32 	%r45, %r45, 4;
$L__BB1_12:
	setp.eq.s32 	%p11, %r10, 0;
	@%p11 bra 	$L__BB1_16;
	setp.eq.s32 	%p12, %r10, 1;
	add.s32 	%r39, %r13, %r45;
	mul.wide.s32 	%rd12, %r39, 4;
	add.s64 	%rd3, %rd1, %rd12;
	ld.global.f32 	%f75, [%rd3];
	max.f32 	%f86, %f86, %f75;
	@%p12 bra 	$L__BB1_16;
	setp.eq.s32 	%p13, %r10, 2;
	ld.global.f32 	%f76, [%rd3+4];
	max.f32 	%f86, %f86, %f76;
	@%p13 bra 	$L__BB1_16;
	ld.global.f32 	%f77, [%rd3+8];
	max.f32 	%f86, %f86, %f77;
$L__BB1_16:
	add.s32 	%r41, %r41, 1;
	setp.ne.s32 	%p14, %r41, %r25;
	@%p14 bra 	$L__BB1_3;
$L__BB1_17:
	mad.lo.s32 	%r40, %r26, %r1, %r2;
	cvta.to.global.u64 	%rd13, %rd4;
	mul.wide.s32 	%rd14, %r40, 4;
	add.s64 	%rd15, %rd13, %rd14;
	st.global.f32 	[%rd15], %f86;
$L__BB1_18:
	ret;

}
	// .globl	_Z4reluPfi
.visible .entry _Z4reluPfi(
	.param .u64 .ptr .align 1 _Z4reluPfi_param_0,
	.param .u32 _Z4reluPfi_param_1
)
{
	.reg .pred 	%p<2>;
	.reg .b32 	%r<6>;
	.reg .b32 	%f<3>;
	.reg .b64 	%rd<5>;

	ld.param.u64 	%rd1, [_Z4reluPfi_param_0];
	ld.param.u32 	%r2, [_Z4reluPfi_param_1];
	mov.u32 	%r3, %ctaid.x;
	mov.u32 	%r4, %ntid.x;
	mov.u32 	%r5, %tid.x;
	mad.lo.s32 	%r1, %r3, %r4, %r5;
	setp.ge.s32 	%p1, %r1, %r2;
	@%p1 bra 	$L__BB2_2;
	cvta.to.global.u64 	%rd2, %rd1;
	mul.wide.s32 	%rd3, %r1, 4;
	add.s64 	%rd4, %rd2, %rd3;
	ld.global.f32 	%f1, [%rd4];
	max.f32 	%f2, %f1, 0f00000000;
	st.global.f32 	[%rd4], %f2;
$L__BB2_2:
	ret;

}


// ===== COMPILED SASS (sm_100) =====

	.target	sm_100

	.elftype	@"ET_EXEC"


//--------------------- .note.nv.tkinfo           --------------------------
	.section	.note.nv.tkinfo,"",@"SHT_NOTE"
	.sectionflags	@"SHF_NOTE_NV_TKINFO"
	.tkinfo
        /*0018*/ 	.word	0x00000002
        /*0030*/ 	.string	""
        /*0030*/ 	.string	"ptxas"
        /*0030*/ 	.string	"Cuda compilation tools, release 13.0, V13.0.88"
        /*0030*/ 	.string	"Build cuda_13.0.r13.0/compiler.36424714_0"
        /*0030*/ 	.string	"-arch sm_100 -m 64 "



//--------------------- .note.nv.cuinfo           --------------------------
	.section	.note.nv.cuinfo,"",@"SHT_NOTE"
	.sectionflags	@"SHF_NOTE_NV_CUINFO"
        /*0018*/ 	.short	0x0002
        /*001a*/ 	.short	0x0064
        /*001c*/ 	.short	0x0082
	.zero		2


//--------------------- .nv.info                  --------------------------
	.section	.nv.info,"",@"SHT_CUDA_INFO"
	.align	4


	//----- nvinfo : EIATTR_REGCOUNT
	.align		4
        /*0000*/ 	.byte	0x04, 0x2f
        /*0002*/ 	.short	(.L_1 - .L_0)
	.align		4
.L_0:
        /*0004*/ 	.word	index@(_Z13convolution2DPfS_S_iiiii)
        /*0008*/ 	.word	0x00000020


	//----- nvinfo : EIATTR_FRAME_SIZE
	.align		4
.L_1:
        /*000c*/ 	.byte	0x04, 0x11
        /*000e*/ 	.short	(.L_3 - .L_2)
	.align		4
.L_2:
        /*0010*/ 	.word	index@(_Z13convolution2DPfS_S_iiiii)
        /*0014*/ 	.word	0x00000000


	//----- nvinfo : EIATTR_REGCOUNT
	.align		4
.L_3:
        /*0018*/ 	.byte	0x04, 0x2f
        /*001a*/ 	.short	(.L_5 - .L_4)
	.align		4
.L_4:
        /*001c*/ 	.word	index@(_Z12maxPooling2DPfS_iiiii)
        /*0020*/ 	.word	0x0000001d


	//----- nvinfo : EIATTR_FRAME_SIZE
	.align		4
.L_5:
        /*0024*/ 	.byte	0x04, 0x11
        /*0026*/ 	.short	(.L_7 - .L_6)
	.align		4
.L_6:
        /*0028*/ 	.word	index@(_Z12maxPooling2DPfS_iiiii)
        /*002c*/ 	.word	0x00000000


	//----- nvinfo : EIATTR_REGCOUNT
	.align		4
.L_7:
        /*0030*/ 	.byte	0x04, 0x2f
        /*0032*/ 	.short	(.L_9 - .L_8)
	.align		4
.L_8:
        /*0034*/ 	.word	index@(_Z4reluPfi)
        /*0038*/ 	.word	0x00000008


	//----- nvinfo : EIATTR_FRAME_SIZE
	.align		4
.L_9:
        /*003c*/ 	.byte	0x04, 0x11
        /*003e*/ 	.short	(.L_11 - .L_10)
	.align		4
.L_10:
        /*0040*/ 	.word	index@(_Z4reluPfi)
        /*0044*/ 	.word	0x00000000


	//----- nvinfo : EIATTR_MIN_STACK_SIZE
	.align		4
.L_11:
        /*0048*/ 	.byte	0x04, 0x12
        /*004a*/ 	.short	(.L_13 - .L_12)
	.align		4
.L_12:
        /*004c*/ 	.word	index@(_Z4reluPfi)
        /*0050*/ 	.word	0x00000000


	//----- nvinfo : EIATTR_MIN_STACK_SIZE
	.align		4
.L_13:
        /*0054*/ 	.byte	0x04, 0x12
        /*0056*/ 	.short	(.L_15 - .L_14)
	.align		4
.L_14:
        /*0058*/ 	.word	index@(_Z12maxPooling2DPfS_iiiii)
        /*005c*/ 	.word	0x00000000


	//----- nvinfo : EIATTR_MIN_STACK_SIZE
	.align		4
.L_15:
        /*0060*/ 	.byte	0x04, 0x12
        /*0062*/ 	.short	(.L_17 - .L_16)
	.align		4
.L_16:
        /*0064*/ 	.word	index@(_Z13convolution2DPfS_S_iiiii)
        /*0068*/ 	.word	0x00000000
.L_17:


//--------------------- .nv.compat                --------------------------
	.section	.nv.compat,"",@"SHT_CUDA_COMPAT_INFO"
	.align	4
        /*0000*/ 	.byte	0x02, 0x09, 0x00, 0x00, 0x02, 0x02, 0x01, 0x00, 0x02, 0x05, 0x05, 0x00, 0x03, 0x07, 0x01, 0x01
        /*0010*/ 	.byte	0x02, 0x03, 0x00, 0x00, 0x02, 0x06, 0x01, 0x00, 0x04, 0x0b, 0x08, 0x00, 0x09, 0x00, 0x00, 0x00
        /*0020*/ 	.byte	0x00, 0x00, 0x00, 0x00


//--------------------- .nv.info._Z4reluPfi       --------------------------
	.section	.nv.info._Z4reluPfi,"",@"SHT_CUDA_INFO"
	.sectionflags	@""
	.align	4


	//----- nvinfo : EIATTR_CUDA_API_VERSION
	.align		4
        /*0000*/ 	.byte	0x04, 0x37
        /*0002*/ 	.short	(.L_19 - .L_18)
.L_18:
        /*0004*/ 	.word	0x00000082


	//----- nvinfo : EIATTR_KPARAM_INFO
	.align		4
.L_19:
        /*0008*/ 	.byte	0x04, 0x17
        /*000a*/ 	.short	(.L_21 - .L_20)
.L_20:
        /*000c*/ 	.word	0x00000000
        /*0010*/ 	.short	0x0001
        /*0012*/ 	.short	0x0008
        /*0014*/ 	.byte	0x00, 0xf0, 0x11, 0x00


	//----- nvinfo : EIATTR_KPARAM_INFO
	.align		4
.L_21:
        /*0018*/ 	.byte	0x04, 0x17
        /*001a*/ 	.short	(.L_23 - .L_22)
.L_22:
        /*001c*/ 	.word	0x00000000
        /*0020*/ 	.short	0x0000
        /*0022*/ 	.short	0x0000
        /*0024*/ 	.byte	0x00, 0xf5, 0x21, 0x00


	//----- nvinfo : EIATTR_SPARSE_MMA_MASK
	.align		4
.L_23:
        /*0028*/ 	.byte	0x03, 0x50
        /*002a*/ 	.short	0x0000


	//----- nvinfo : EIATTR_MAXREG_COUNT
	.align		4
        /*002c*/ 	.byte	0x03, 0x1b
        /*002e*/ 	.short	0x00ff


	//----- nvinfo : EIATTR_MERCURY_ISA_VERSION
	.align		4
        /*0030*/ 	.byte	0x03, 0x5f
        /*0032*/ 	.short	0x0101


	//----- nvinfo : EIATTR_VRC_CTA_INIT_COUNT
	.align		4
        /*0034*/ 	.byte	0x02, 0x4a
	.zero		1
	.zero		1


	//----- nvinfo : EIATTR_EXIT_INSTR_OFFSETS
	.align		4
        /*0038*/ 	.byte	0x04, 0x1c
        /*003a*/ 	.short	(.L_25 - .L_24)


	//   ....[0]....
.L_24:
        /*003c*/ 	.word	0x00000070


	//   ....[1]....
        /*0040*/ 	.word	0x000000e0


	//----- nvinfo : EIATTR_CBANK_PARAM_SIZE
	.align		4
.L_25:
        /*0044*/ 	.byte	0x03, 0x19
        /*0046*/ 	.short	0x000c


	//----- nvinfo : EIATTR_PARAM_CBANK
	.align		4
        /*0048*/ 	.byte	0x04, 0x0a
        /*004a*/ 	.short	(.L_27 - .L_26)
	.align		4
.L_26:
        /*004c*/ 	.word	index@(.nv.constant0._Z4reluPfi)
        /*0050*/ 	.short	0x0380
        /*0052*/ 	.short	0x000c


	//----- nvinfo : EIATTR_SW_WAR
	.align		4
.L_27:
        /*0054*/ 	.byte	0x04, 0x36
        /*0056*/ 	.short	(.L_29 - .L_28)
.L_28:
        /*0058*/ 	.word	0x00000008
.L_29:


//--------------------- .nv.info._Z12maxPooling2DPfS_iiiii --------------------------
	.section	.nv.info._Z12maxPooling2DPfS_iiiii,"",@"SHT_CUDA_INFO"
	.sectionflags	@""
	.align	4


	//----- nvinfo : EIATTR_CUDA_API_VERSION
	.align		4
        /*0000*/ 	.byte	0x04, 0x37
        /*0002*/ 	.short	(.L_31 - .L_30)
.L_30:
        /*0004*/ 	.word	0x00000082


	//----- nvinfo : EIATTR_KPARAM_INFO
	.align		4
.L_31:
        /*0008*/ 	.byte	0x04, 0x17
        /*000a*/ 	.short	(.L_33 - .L_32)
.L_32:
        /*000c*/ 	.word	0x00000000
        /*0010*/ 	.short	0x0006
        /*0012*/ 	.short	0x0020
        /*0014*/ 	.byte	0x00, 0xf0, 0x11, 0x00


	//----- nvinfo : EIATTR_KPARAM_INFO
	.align		4
.L_33:
        /*0018*/ 	.byte	0x04, 0x17
        /*001a*/ 	.short	(.L_35 - .L_34)
.L_34:
        /*001c*/ 	.word	0x00000000
        /*0020*/ 	.short	0x0005
        /*0022*/ 	.short	0x001c
        /*0024*/ 	.byte	0x00, 0xf0, 0x11, 0x00


	//----- nvinfo : EIATTR_KPARAM_INFO
	.align		4
.L_35:
        /*0028*/ 	.byte	0x04, 0x17
        /*002a*/ 	.short	(.L_37 - .L_36)
.L_36:
        /*002c*/ 	.word	0x00000000
        /*0030*/ 	.short	0x0004
        /*0032*/ 	.short	0x0018
        /*0034*/ 	.byte	0x00, 0xf0, 0x11, 0x00


	//----- nvinfo : EIATTR_KPARAM_INFO
	.align		4
.L_37:
        /*0038*/ 	.byte	0x04, 0x17
        /*003a*/ 	.short	(.L_39 - .L_38)
.L_38:
        /*003c*/ 	.word	0x00000000
        /*0040*/ 	.short	0x0003
        /*0042*/ 	.short	0x0014
        /*0044*/ 	.byte	0x00, 0xf0, 0x11, 0x00


	//----- nvinfo : EIATTR_KPARAM_INFO
	.align		4
.L_39:
        /*0048*/ 	.byte	0x04, 0x17
        /*004a*/ 	.short	(.L_41 - .L_40)
.L_40:
        /*004c*/ 	.word	0x00000000
        /*0050*/ 	.short	0x0002
        /*0052*/ 	.short	0x0010
        /*0054*/ 	.byte	0x00, 0xf0, 0x11, 0x00


	//----- nvinfo : EIATTR_KPARAM_INFO
	.align		4
.L_41:
        /*0058*/ 	.byte	0x04, 0x17
        /*005a*/ 	.short	(.L_43 - .L_42)
.L_42:
        /*005c*/ 	.word	0x00000000
        /*0060*/ 	.short	0x0001
        /*0062*/ 	.short	0x0008
        /*0064*/ 	.byte	0x00, 0xf5, 0x21, 0x00


	//----- nvinfo : EIATTR_KPARAM_INFO
	.align		4
.L_43:
        /*0068*/ 	.byte	0x04, 0x17
        /*006a*/ 	.short	(.L_45 - .L_44)
.L_44:
        /*006c*/ 	.word	0x00000000
        /*0070*/ 	.short	0x0000
        /*0072*/ 	.short	0x0000
        /*0074*/ 	.byte	0x00, 0xf5, 0x21, 0x00


	//----- nvinfo : EIATTR_SPARSE_MMA_MASK
	.align		4
.L_45:
        /*0078*/ 	.byte	0x03, 0x50
        /*007a*/ 	.short	0x0000


	//----- nvinfo : EIATTR_MAXREG_COUNT
	.align		4
        /*007c*/ 	.byte	0x03, 0x1b
        /*007e*/ 	.short	0x00ff


	//----- nvinfo : EIATTR_MERCURY_ISA_VERSION
	.align		4
        /*0080*/ 	.byte	0x03, 0x5f
        /*0082*/ 	.short	0x0101


	//----- nvinfo : EIATTR_VRC_CTA_INIT_COUNT
	.align		4
        /*0084*/ 	.byte	0x02, 0x4a
	.zero		1
	.zero		1


	//----- nvinfo : EIATTR_EXIT_INSTR_OFFSETS
	.align		4
        /*0088*/ 	.byte	0x04, 0x1c
        /*008a*/ 	.short	(.L_47 - .L_46)


	//   ....[0]....
.L_46:
        /*008c*/ 	.word	0x000000d0


	//   ....[1]....
        /*0090*/ 	.word	0x00000810


	//----- nvinfo : EIATTR_CBANK_PARAM_SIZE
	.align		4
.L_47:
        /*0094*/ 	.byte	0x03, 0x19
        /*0096*/ 	.short	0x0024


	//----- nvinfo : EIATTR_PARAM_CBANK
	.align		4
        /*0098*/ 	.byte	0x04, 0x0a
        /*009a*/ 	.short	(.L_49 - .L_48)
	.align		4
.L_48:
        /*009c*/ 	.word	index@(.nv.constant0._Z12maxPooling2DPfS_iiiii)
        /*00a0*/ 	.short	0x0380
        /*00a2*/ 	.short	0x0024


	//----- nvinfo : EIATTR_SW_WAR
	.align		4
.L_49:
        /*00a4*/ 	.byte	0x04, 0x36
        /*00a6*/ 	.short	(.L_51 - .L_50)
.L_50:
        /*00a8*/ 	.word	0x00000008
.L_51:


//--------------------- .nv.info._Z13convolution2DPfS_S_iiiii --------------------------
	.section	.nv.info._Z13convolution2DPfS_S_iiiii,"",@"SHT_CUDA_INFO"
	.sectionflags	@""
	.align	4


	//----- nvinfo : EIATTR_CUDA_API_VERSION
	.align		4
        /*0000*/ 	.byte	0x04, 0x37
        /*0002*/ 	.short	(.L_53 - .L_52)
.L_52:
        /*0004*/ 	.word	0x00000082


	//----- nvinfo : EIATTR_KPARAM_INFO
	.align		4
.L_53:
        /*0008*/ 	.byte	0x04, 0x17
        /*000a*/ 	.short	(.L_55 - .L_54)
.L_54:
        /*000c*/ 	.word	0x00000000
        /*0010*/ 	.short	0x0007
        /*0012*/ 	.short	0x0028
        /*0014*/ 	.byte	0x00, 0xf0, 0x11, 0x00


	//----- nvinfo : EIATTR_KPARAM_INFO
	.align		4
.L_55:
        /*0018*/ 	.byte	0x04, 0x17
        /*001a*/ 	.short	(.L_57 - .L_56)
.L_56:
        /*001c*/ 	.word	0x00000000
        /*0020*/ 	.short	0x0006
        /*0022*/ 	.short	0x0024
        /*0024*/ 	.byte	0x00, 0xf0, 0x11, 0x00


	//----- nvinfo : EIATTR_KPARAM_INFO
	.align		4
.L_57:
        /*0028*/ 	.byte	0x04, 0x17
        /*002a*/ 	.short	(.L_59 - .L_58)
.L_58:
        /*002c*/ 	.word	0x00000000
        /*0030*/ 	.short	0x0005
        /*0032*/ 	.short	0x0020
        /*0034*/ 	.byte	0x00, 0xf0, 0x11, 0x00


	//----- nvinfo : EIATTR_KPARAM_INFO
	.align		4
.L_59:
        /*0038*/ 	.byte	0x04, 0x17
        /*003a*/ 	.short	(.L_61 - .L_60)
.L_60:
        /*003c*/ 	.word	0x00000000
        /*0040*/ 	.short	0x0004
        /*0042*/ 	.short	0x001c
        /*0044*/ 	.byte	0x00, 0xf0, 0x11, 0x00


	//----- nvinfo : EIATTR_KPARAM_INFO
	.align		4
.L_61:
        /*0048*/ 	.byte	0x04, 0x17
        /*004a*/ 	.short	(.L_63 - .L_62)
.L_62:
        /*004c*/ 	.word	0x00000000
        /*0050*/ 	.short	0x0003
        /*0052*/ 	.short	0x0018
        /*0054*/ 	.byte	0x00, 0xf0, 0x11, 0x00


	//----- nvinfo : EIATTR_KPARAM_INFO
	.align		4
.L_63:
        /*0058*/ 	.byte	0x04, 0x17
        /*005a*/ 	.short	(.L_65 - .L_64)
.L_64:
        /*005c*/ 	.word	0x00000000
        /*0060*/ 	.short	0x0002
        /*0062*/ 	.short	0x0010
        /*0064*/ 	.byte	0x00, 0xf5, 0x21, 0x00


	//----- nvinfo : EIATTR_KPARAM_INFO
	.align		4
.L_65:
        /*0068*/ 	.byte	0x04, 0x17
        /*006a*/ 	.short	(.L_67 - .L_66)
.L_66:
        /*006c*/ 	.word	0x00000000
        /*0070*/ 	.short	0x0001
        /*0072*/ 	.short	0x0008
        /*0074*/ 	.byte	0x00, 0xf5, 0x21, 0x00


	//----- nvinfo : EIATTR_KPARAM_INFO
	.align		4
.L_67:
        /*0078*/ 	.byte	0x04, 0x17
        /*007a*/ 	.short	(.L_69 - .L_68)
.L_68:
        /*007c*/ 	.word	0x00000000
        /*0080*/ 	.short	0x0000
        /*0082*/ 	.short	0x0000
        /*0084*/ 	.byte	0x00, 0xf5, 0x21, 0x00


	//----- nvinfo : EIATTR_SPARSE_MMA_MASK
	.align		4
.L_69:
        /*0088*/ 	.byte	0x03, 0x50
        /*008a*/ 	.short	0x0000


	//----- nvinfo : EIATTR_MAXREG_COUNT
	.align		4
        /*008c*/ 	.byte	0x03, 0x1b
        /*008e*/ 	.short	0x00ff


	//----- nvinfo : EIATTR_MERCURY_ISA_VERSION
	.align		4
        /*0090*/ 	.byte	0x03, 0x5f
        /*0092*/ 	.short	0x0101


	//----- nvinfo : EIATTR_VRC_CTA_INIT_COUNT
	.align		4
        /*0094*/ 	.byte	0x02, 0x4a
	.zero		1
	.zero		1


	//----- nvinfo : EIATTR_EXIT_INSTR_OFFSETS
	.align		4
        /*0098*/ 	.byte	0x04, 0x1c
        /*009a*/ 	.short	(.L_71 - .L_70)


	//   ....[0]....
.L_70:
        /*009c*/ 	.word	0x000000d0


	//   ....[1]....
        /*00a0*/ 	.word	0x00000d00


	//----- nvinfo : EIATTR_CBANK_PARAM_SIZE
	.align		4
.L_71:
        /*00a4*/ 	.byte	0x03, 0x19
        /*00a6*/ 	.short	0x002c


	//----- nvinfo : EIATTR_PARAM_CBANK
	.align		4
        /*00a8*/ 	.byte	0x04, 0x0a
        /*00aa*/ 	.short	(.L_73 - .L_72)
	.align		4
.L_72:
        /*00ac*/ 	.word	index@(.nv.constant0._Z13convolution2DPfS_S_iiiii)
        /*00b0*/ 	.short	0x0380
        /*00b2*/ 	.short	0x002c


	//----- nvinfo : EIATTR_SW_WAR
	.align		4
.L_73:
        /*00b4*/ 	.byte	0x04, 0x36
        /*00b6*/ 	.short	(.L_75 - .L_74)
.L_74:
        /*00b8*/ 	.word	0x00000008
.L_75:


//--------------------- .nv.callgraph             --------------------------
	.section	.nv.callgraph,"",@"SHT_CUDA_CALLGRAPH"
	.align	4
	.sectionentsize	8
	.align		4
        /*0000*/ 	.word	0x00000000
	.align		4
        /*0004*/ 	.word	0xffffffff
	.align		4
        /*0008*/ 	.word	0x00000000
	.align		4
        /*000c*/ 	.word	0xfffffffe
	.align		4
        /*0010*/ 	.word	0x00000000
	.align		4
        /*0014*/ 	.word	0xfffffffd
	.align		4
        /*0018*/ 	.word	0x00000000
	.align		4
        /*001c*/ 	.word	0xfffffffc


//--------------------- .text._Z4reluPfi          --------------------------
	.section	.text._Z4reluPfi,"ax",@progbits
	.align	128
        .global         _Z4reluPfi
        .type           _Z4reluPfi,@function
        .size           _Z4reluPfi,(.L_x_17 - _Z4reluPfi)
        .other          _Z4reluPfi,@"STO_CUDA_ENTRY STV_DEFAULT"
_Z4reluPfi:
.text._Z4reluPfi:
[----:B------:R-:W-:Y:S01]  /*0000*/  LDC R1, c[0x0][0x37c] ;  /* 0x0000df00ff017b82 */ /* 0x000fe20000000800 */
[----:B------:R-:W0:Y:S07]  /*0010*/  S2R R0, SR_TID.X ;  /* 0x0000000000007919 */ /* 0x000e2e0000002100 */
[----:B------:R-:W0:Y:S01]  /*0020*/  S2UR UR4, SR_CTAID.X ;  /* 0x00000000000479c3 */ /* 0x000e220000002500 */
[----:B------:R-:W1:Y:S07]  /*0030*/  LDCU UR5, c[0x0][0x388] ;  /* 0x00007100ff0577ac */ /* 0x000e6e0008000800 */
[----:B------:R-:W0:Y:S02]  /*0040*/  LDC R5, c[0x0][0x360] ;  /* 0x0000d800ff057b82 */ /* 0x000e240000000800 */
[----:B0-----:R-:W-:-:S05]  /*0050*/  IMAD R5, R5, UR4, R0 ;  /* 0x0000000405057c24 */ /* 0x001fca000f8e0200 */
[----:B-1----:R-:W-:-:S13]  /*0060*/  ISETP.GE.AND P0, PT, R5, UR5, PT ;  /* 0x0000000505007c0c */ /* 0x002fda000bf06270 */
[----:B------:R-:W-:Y:S05]  /*0070*/  @P0 EXIT ;  /* 0x000000000000094d */ /* 0x000fea0003800000 */
[----:B------:R-:W0:Y:S01]  /*0080*/  LDC.64 R2, c[0x0][0x380] ;  /* 0x0000e000ff027b82 */ /* 0x000e220000000a00 */
[----:B------:R-:W1:Y:S01]  /*0090*/  LDCU.64 UR4, c[0x0][0x358] ;  /* 0x00006b00ff0477ac */ /* 0x000e620008000a00 */
[----:B0-----:R-:W-:-:S05]  /*00a0*/  IMAD.WIDE R2, R5, 0x4, R2 ;  /* 0x0000000405027825 */ /* 0x001fca00078e0202 */
[----:B-1----:R-:W2:Y:S02]  /*00b0*/  LDG.E R0, desc[UR4][R2.64] ;  /* 0x0000000402007981 */ /* 0x002ea4000c1e1900 */
[----:B--2---:R-:W-:-:S05]  /*00c0*/  FMNMX R5, RZ, R0, !PT ;  /* 0x00000000ff057209 */ /* 0x004fca0007800000 */
[----:B------:R-:W-:Y:S01]  /*00d0*/  STG.E desc[UR4][R2.64], R5 ;  /* 0x0000000502007986 */ /* 0x000fe2000c101904 */
[----:B------:R-:W-:Y:S05]  /*00e0*/  EXIT ;  /* 0x000000000000794d */ /* 0x000fea0003800000 */
.L_x_0:
[----:B------:R-:W-:-:S00]  /*00f0*/  BRA `(.L_x_0) ;  /* 0xfffffffc00fc7947 */ /* 0x000fc0000383ffff */
[----:B------:R-:W-:-:S00]  /*0100*/  NOP ;  /* 0x0000000000007918 */ /* 0x000fc00000000000 */
[----:B------:R-:W-:-:S00]  /*0110*/  NOP ;  /* 0x0000000000007918 */ /* 0x000fc00000000000 */
[----:B------:R-:W-:-:S00]  /*0120*/  NOP ;  /* 0x0000000000007918 */ /* 0x000fc00000000000 */
[----:B------:R-:W-:-:S00]  /*0130*/  NOP ;  /* 0x0000000000007918 */ /* 0x000fc00000000000 */
[----:B------:R-:W-:-:S00]  /*0140*/  NOP ;  /* 0x0000000000007918 */ /* 0x000fc00000000000 */
[----:B------:R-:W-:-:S00]  /*0150*/  NOP ;  /* 0x0000000000007918 */ /* 0x000fc00000000000 */
[----:B------:R-:W-:-:S00]  /*0160*/  NOP ;  /* 0x0000000000007918 */ /* 0x000fc00000000000 */
[----:B------:R-:W-:-:S00]  /*0170*/  NOP ;  /* 0x0000000000007918 */ /* 0x000fc00000000000 */
.L_x_17:


//--------------------- .text._Z12maxPooling2DPfS_iiiii --------------------------
	.section	.text._Z12maxPooling2DPfS_iiiii,"ax",@progbits
	.align	128
        .global         _Z12maxPooling2DPfS_iiiii
        .type           _Z12maxPooling2DPfS_iiiii,@function
        .size           _Z12maxPooling2DPfS_iiiii,(.L_x_18 - _Z12maxPooling2DPfS_iiiii)
        .other          _Z12maxPooling2DPfS_iiiii,@"STO_CUDA_ENTRY STV_DEFAULT"
_Z12maxPooling2DPfS_iiiii:
.text._Z12maxPooling2DPfS_iiiii:
[----:B------:R-:W-:Y:S01]  /*0000*/  LDC R1, c[0x0][0x37c] ;  /* 0x0000df00ff017b82 */ /* 0x000fe20000000800 */
[----:B------:R-:W0:Y:S07]  /*0010*/  S2R R3, SR_TID.X ;  /* 0x0000000000037919 */ /* 0x000e2e0000002100 */
[----:B------:R-:W1:Y:S01]  /*0020*/  LDC R5, c[0x0][0x364] ;  /* 0x0000d900ff057b82 */ /* 0x000e620000000800 */
[----:B------:R-:W2:Y:S01]  /*0030*/  LDCU UR6, c[0x0][0x3a0] ;  /* 0x00007400ff0677ac */ /* 0x000ea20008000800 */
[----:B------:R-:W1:Y:S01]  /*0040*/  S2R R2, SR_TID.Y ;  /* 0x0000000000027919 */ /* 0x000e620000002200 */
[----:B------:R-:W3:Y:S05]  /*0050*/  LDCU UR7, c[0x0][0x39c] ;  /* 0x00007380ff0777ac */ /* 0x000eea0008000800 */
[----:B------:R-:W0:Y:S08]  /*0060*/  S2UR UR5, SR_CTAID.X ;  /* 0x00000000000579c3 */ /* 0x000e300000002500 */
[----:B------:R-:W0:Y:S08]  /*0070*/  LDC R0, c[0x0][0x360] ;  /* 0x0000d800ff007b82 */ /* 0x000e300000000800 */
[----:B------:R-:W1:Y:S01]  /*0080*/  S2UR UR4, SR_CTAID.Y ;  /* 0x00000000000479c3 */ /* 0x000e620000002600 */
[----:B0-----:R-:W-:-:S05]  /*0090*/  IMAD R0, R0, UR5, R3 ;  /* 0x0000000500007c24 */ /* 0x001fca000f8e0203 */
[----:B--2---:R-:W-:Y:S01]  /*00a0*/  ISETP.GE.AND P0, PT, R0, UR6, PT ;  /* 0x0000000600007c0c */ /* 0x004fe2000bf06270 */
[----:B-1----:R-:W-:-:S05]  /*00b0*/  IMAD R5, R5, UR4, R2 ;  /* 0x0000000405057c24 */ /* 0x002fca000f8e0202 */
[----:B---3--:R-:W-:-:S13]  /*00c0*/  ISETP.GE.OR P0, PT, R5, UR7, P0 ;  /* 0x0000000705007c0c */ /* 0x008fda0008706670 */
[----:B------:R-:W-:Y:S05]  /*00d0*/  @P0 EXIT ;  /* 0x000000000000094d */ /* 0x000fea0003800000 */
[----:B------:R-:W0:Y:S01]  /*00e0*/  LDC R3, c[0x0][0x398] ;  /* 0x0000e600ff037b82 */ /* 0x000e220000000800 */
[----:B------:R-:W1:Y:S01]  /*00f0*/  LDCU.64 UR8, c[0x0][0x358] ;  /* 0x00006b00ff0877ac */ /* 0x000e620008000a00 */
[----:B------:R-:W-:Y:S01]  /*0100*/  IMAD.MOV.U32 R10, RZ, RZ, -0x800000 ;  /* 0xff800000ff0a7424 */ /* 0x000fe200078e00ff */
[----:B0-----:R-:W-:-:S13]  /*0110*/  ISETP.GE.AND P0, PT, R3, 0x1, PT ;  /* 0x000000010300780c */ /* 0x001fda0003f06270 */
[----:B-1----:R-:W-:Y:S05]  /*0120*/  @!P0 BRA `(.L_x_1) ;  /* 0x0000000400a48947 */ /* 0x002fea0003800000 */
[----:B------:R-:W0:Y:S01]  /*0130*/  LDCU.64 UR6, c[0x0][0x380] ;  /* 0x00007000ff0677ac */ /* 0x000e220008000a00 */
[C---:B------:R-:W-:Y:S01]  /*0140*/  LOP3.LUT R23, R3.reuse, 0xf, RZ, 0xc0, !PT ;  /* 0x0000000f03177812 */ /* 0x040fe200078ec0ff */
[----:B------:R-:W-:Y:S01]  /*0150*/  IMAD R7, R0, R3, RZ ;  /* 0x0000000300077224 */ /* 0x000fe200078e02ff */
[C---:B------:R-:W-:Y:S01]  /*0160*/  LOP3.LUT R24, R3.reuse, 0x7, RZ, 0xc0, !PT ;  /* 0x0000000703187812 */ /* 0x040fe200078ec0ff */
[----:B------:R-:W-:Y:S01]  /*0170*/  IMAD.MOV.U32 R10, RZ, RZ, -0x800000 ;  /* 0xff800000ff0a7424 */ /* 0x000fe200078e00ff */
[----:B------:R-:W-:Y:S01]  /*0180*/  LOP3.LUT R6, R3, 0x7ffffff0, RZ, 0xc0, !PT ;  /* 0x7ffffff003067812 */ /* 0x000fe200078ec0ff */
[----:B------:R-:W-:Y:S01]  /*0190*/  VIADD R2, R23, 0xffffffff ;  /* 0xffffffff17027836 */ /* 0x000fe20000000000 */
[----:B------:R-:W-:Y:S01]  /*01a0*/  LOP3.LUT R8, R3, 0x3, RZ, 0xc0, !PT ;  /* 0x0000000303087812 */ /* 0x000fe200078ec0ff */
[----:B------:R-:W-:Y:S01]  /*01b0*/  VIADD R4, R24, 0xffffffff ;  /* 0xffffffff18047836 */ /* 0x000fe20000000000 */
[----:B------:R-:W-:Y:S01]  /*01c0*/  UMOV UR4, URZ ;  /* 0x000000ff00047c82 */ /* 0x000fe20008000000 */
[----:B------:R-:W-:Y:S01]  /*01d0*/  IMAD.MOV R9, RZ, RZ, -R6 ;  /* 0x000000ffff097224 */ /* 0x000fe200078e0a06 */
[----:B------:R-:W-:-:S02]  /*01e0*/  ISETP.GE.U32.AND P0, PT, R2, 0x7, PT ;  /* 0x000000070200780c */ /* 0x000fc40003f06070 */
[----:B------:R-:W-:Y:S01]  /*01f0*/  ISETP.GE.U32.AND P1, PT, R4, 0x3, PT ;  /* 0x000000030400780c */ /* 0x000fe20003f26070 */
[----:B0-----:R-:W-:-:S04]  /*0200*/  UIADD3 UR5, UP0, UPT, UR6, 0x20, URZ ;  /* 0x0000002006057890 */ /* 0x001fc8000ff1e0ff */
[----:B------:R-:W-:-:S12]  /*0210*/  UIADD3.X UR6, UPT, UPT, URZ, UR7, URZ, UP0, !UPT ;  /* 0x00000007ff067290 */ /* 0x000fd800087fe4ff */
.L_x_7:
[----:B------:R-:W0:Y:S01]  /*0220*/  LDC R2, c[0x0][0x398] ;  /* 0x0000e600ff027b82 */ /* 0x000e220000000800 */
[----:B------:R-:W1:Y:S01]  /*0230*/  LDCU UR7, c[0x0][0x394] ;  /* 0x00007280ff0777ac */ /* 0x000e620008000800 */
[----:B------:R-:W-:Y:S01]  /*0240*/  IMAD.MOV.U32 R11, RZ, RZ, RZ ;  /* 0x000000ffff0b7224 */ /* 0x000fe200078e00ff */
[----:B0-----:R-:W-:Y:S01]  /*0250*/  ISETP.GE.U32.AND P3, PT, R2, 0x10, PT ;  /* 0x000000100200780c */ /* 0x001fe20003f66070 */
[----:B------:R-:W-:Y:S01]  /*0260*/  IMAD R4, R5, R2, UR4 ;  /* 0x0000000405047e24 */ /* 0x000fe2000f8e0202 */
[----:B------:R-:W-:-:S03]  /*0270*/  UIADD3 UR4, UPT, UPT, UR4, 0x1, URZ ;  /* 0x0000000104047890 */ /* 0x000fc6000fffe0ff */
[----:B-1----:R-:W-:-:S03]  /*0280*/  IMAD R4, R4, UR7, R7 ;  /* 0x0000000704047c24 */ /* 0x002fc6000f8e0207 */
[----:B------:R-:W-:-:S05]  /*0290*/  ISETP.NE.AND P2, PT, R2, UR4, PT ;  /* 0x0000000402007c0c */ /* 0x000fca000bf45270 */
[----:B------:R-:W-:Y:S08]  /*02a0*/  @!P3 BRA `(.L_x_2) ;  /* 0x000000000088b947 */ /* 0x000ff00003800000 */
[----:B------:R-:W-:Y:S02]  /*02b0*/  IMAD.MOV.U32 R11, RZ, RZ, R4 ;  /* 0x000000ffff0b7224 */ /* 0x000fe400078e0004 */
[----:B------:R-:W-:-:S07]  /*02c0*/  IMAD.MOV.U32 R12, RZ, RZ, R9 ;  /* 0x000000ffff0c7224 */ /* 0x000fce00078e0009 */
.L_x_3:
[----:B------:R-:W-:Y:S02]  /*02d0*/  IMAD.U32 R2, RZ, RZ, UR5 ;  /* 0x00000005ff027e24 */ /* 0x000fe4000f8e00ff */
[----:B------:R-:W-:Y:S02]  /*02e0*/  IMAD.U32 R3, RZ, RZ, UR6 ;  /* 0x00000006ff037e24 */ /* 0x000fe4000f8e00ff */
[----:B------:R-:W-:-:S05]  /*02f0*/  IMAD.WIDE R2, R11, 0x4, R2 ;  /* 0x000000040b027825 */ /* 0x000fca00078e0202 */
[----:B------:R-:W2:Y:S04]  /*0300*/  LDG.E R19, desc[UR8][R2.64+-0x20] ;  /* 0xffffe00802137981 */ /* 0x000ea8000c1e1900 */
[----:B------:R-:W2:Y:S04]  /*0310*/  LDG.E R20, desc[UR8][R2.64+-0x1c] ;  /* 0xffffe40802147981 */ /* 0x000ea8000c1e1900 */
[----:B------:R-:W3:Y:S04]  /*0320*/  LDG.E R21, desc[UR8][R2.64+-0x18] ;  /* 0xffffe80802157981 */ /* 0x000ee8000c1e1900 */
[----:B------:R-:W3:Y:S04]  /*0330*/  LDG.E R22, desc[UR8][R2.64+-0x14] ;  /* 0xffffec0802167981 */ /* 0x000ee8000c1e1900 */
[----:B------:R-:W4:Y:S04]  /*0340*/  LDG.E R13, desc[UR8][R2.64+-0x10] ;  /* 0xfffff008020d7981 */ /* 0x000f28000c1e1900 */
[----:B------:R-:W4:Y:S04]  /*0350*/  LDG.E R14, desc[UR8][R2.64+-0xc] ;  /* 0xfffff408020e7981 */ /* 0x000f28000c1e1900 */
[----:B------:R-:W5:Y:S04]  /*0360*/  LDG.E R15, desc[UR8][R2.64+-0x8] ;  /* 0xfffff808020f7981 */ /* 0x000f68000c1e1900 */
[----:B------:R-:W5:Y:S04]  /*0370*/  LDG.E R16, desc[UR8][R2.64+-0x4] ;  /* 0xfffffc0802107981 */ /* 0x000f68000c1e1900 */
[----:B------:R-:W5:Y:S04]  /*0380*/  LDG.E R17, desc[UR8][R2.64] ;  /* 0x0000000802117981 */ /* 0x000f68000c1e1900 */
[----:B------:R-:W5:Y:S04]  /*0390*/  LDG.E R18, desc[UR8][R2.64+0x4] ;  /* 0x0000040802127981 */ /* 0x000f68000c1e1900 */
[----:B------:R-:W5:Y:S01]  /*03a0*/  LDG.E R26, desc[UR8][R2.64+0x1c] ;  /* 0x00001c08021a7981 */ /* 0x000f62000c1e1900 */
[----:B--2---:R-:W-:-:S03]  /*03b0*/  FMNMX3 R20, R10, R19, R20, !PT ;  /* 0x000000130a147276 */ /* 0x004fc60007800014 */
[----:B------:R-:W2:Y:S04]  /*03c0*/  LDG.E R19, desc[UR8][R2.64+0x8] ;  /* 0x0000080802137981 */ /* 0x000ea8000c1e1900 */
[----:B------:R-:W2:Y:S01]  /*03d0*/  LDG.E R10, desc[UR8][R2.64+0xc] ;  /* 0x00000c08020a7981 */ /* 0x000ea2000c1e1900 */
[----:B---3--:R-:W-:-:S03]  /*03e0*/  FMNMX3 R25, R20, R21, R22, !PT ;  /* 0x0000001514197276 */ /* 0x008fc60007800016 */
[----:B------:R-:W3:Y:S04]  /*03f0*/  LDG.E R22, desc[UR8][R2.64+0x10] ;  /* 0x0000100802167981 */ /* 0x000ee8000c1e1900 */
[----:B------:R-:W3:Y:S04]  /*0400*/  LDG.E R21, desc[UR8][R2.64+0x14] ;  /* 0x0000140802157981 */ /* 0x000ee8000c1e1900 */
[----:B------:R-:W3:Y:S01]  /*0410*/  LDG.E R20, desc[UR8][R2.64+0x18] ;  /* 0x0000180802147981 */ /* 0x000ee2000c1e1900 */
[----:B----4-:R-:W-:Y:S01]  /*0420*/  FMNMX3 R13, R25, R13, R14, !PT ;  /* 0x0000000d190d7276 */ /* 0x010fe2000780000e */
[----:B------:R-:W-:-:S03]  /*0430*/  VIADD R12, R12, 0x10 ;  /* 0x000000100c0c7836 */ /* 0x000fc60000000000 */
[----:B-----5:R-:W-:Y:S02]  /*0440*/  FMNMX3 R13, R13, R15, R16, !PT ;  /* 0x0000000f0d0d7276 */ /* 0x020fe40007800010 */
[----:B------:R-:W-:Y:S02]  /*0450*/  ISETP.NE.AND P3, PT, R12, RZ, PT ;  /* 0x000000ff0c00720c */ /* 0x000fe40003f65270 */
[----:B------:R-:W-:Y:S01]  /*0460*/  FMNMX3 R13, R13, R17, R18, !PT ;  /* 0x000000110d0d7276 */ /* 0x000fe20007800012 */
[----:B------:R-:W-:-:S03]  /*0470*/  VIADD R11, R11, 0x10 ;  /* 0x000000100b0b7836 */ /* 0x000fc60000000000 */
[----:B--2---:R-:W-:-:S04]  /*0480*/  FMNMX3 R10, R13, R19, R10, !PT ;  /* 0x000000130d0a7276 */ /* 0x004fc8000780000a */
[----:B---3--:R-:W-:-:S04]  /*0490*/  FMNMX3 R21, R10, R22, R21, !PT ;  /* 0x000000160a157276 */ /* 0x008fc80007800015 */
[----:B------:R-:W-:Y:S01]  /*04a0*/  FMNMX3 R10, R21, R20, R26, !PT ;  /* 0x00000014150a7276 */ /* 0x000fe2000780001a */
[----:B------:R-:W-:Y:S06]  /*04b0*/  @P3 BRA `(.L_x_3) ;  /* 0xfffffffc00843947 */ /* 0x000fec000383ffff */
[----:B------:R-:W-:-:S07]  /*04c0*/  IMAD.MOV.U32 R11, RZ, RZ, R6 ;  /* 0x000000ffff0b7224 */ /* 0x000fce00078e0006 */
.L_x_2:
[----:B------:R-:W-:-:S13]  /*04d0*/  ISETP.NE.AND P3, PT, R23, RZ, PT ;  /* 0x000000ff1700720c */ /* 0x000fda0003f65270 */
[----:B------:R-:W-:Y:S05]  /*04e0*/  @!P3 BRA `(.L_x_4) ;  /* 0x0000000000b0b947 */ /* 0x000fea0003800000 */
[----:B------:R-:W-:Y:S01]  /*04f0*/  ISETP.NE.AND P3, PT, R24, RZ, PT ;  /* 0x000000ff1800720c */ /* 0x000fe20003f65270 */
[----:B------:R-:W-:-:S12]  /*0500*/  @!P0 BRA `(.L_x_5) ;  /* 0x0000000000408947 */ /* 0x000fd80003800000 */
[----:B------:R-:W0:Y:S01]  /*0510*/  LDC.64 R2, c[0x0][0x380] ;  /* 0x0000e000ff027b82 */ /* 0x000e220000000a00 */
[----:B------:R-:W-:-:S04]  /*0520*/  IMAD.IADD R13, R4, 0x1, R11 ;  /* 0x00000001040d7824 */ /* 0x000fc800078e020b */
[----:B0-----:R-:W-:-:S05]  /*0530*/  IMAD.WIDE R2, R13, 0x4, R2 ;  /* 0x000000040d027825 */ /* 0x001fca00078e0202 */
[----:B------:R-:W2:Y:S04]  /*0540*/  LDG.E R13, desc[UR8][R2.64] ;  /* 0x00000008020d7981 */ /* 0x000ea8000c1e1900 */
[----:B------:R-:W2:Y:S04]  /*0550*/  LDG.E R12, desc[UR8][R2.64+0x4] ;  /* 0x00000408020c7981 */ /* 0x000ea8000c1e1900 */
[----:B------:R-:W3:Y:S04]  /*0560*/  LDG.E R15, desc[UR8][R2.64+0x8] ;  /* 0x00000808020f7981 */ /* 0x000ee8000c1e1900 */
[----:B------:R-:W3:Y:S04]  /*0570*/  LDG.E R14, desc[UR8][R2.64+0xc] ;  /* 0x00000c08020e7981 */ /* 0x000ee8000c1e1900 */
[----:B------:R-:W4:Y:S04]  /*0580*/  LDG.E R17, desc[UR8][R2.64+0x10] ;  /* 0x0000100802117981 */ /* 0x000f28000c1e1900 */
[----:B------:R-:W4:Y:S04]  /*0590*/  LDG.E R16, desc[UR8][R2.64+0x14] ;  /* 0x0000140802107981 */ /* 0x000f28000c1e1900 */
[----:B------:R-:W5:Y:S04]  /*05a0*/  LDG.E R19, desc[UR8][R2.64+0x18] ;  /* 0x0000180802137981 */ /* 0x000f68000c1e1900 */
[----:B------:R-:W5:Y:S01]  /*05b0*/  LDG.E R18, desc[UR8][R2.64+0x1c] ;  /* 0x00001c0802127981 */ /* 0x000f62000c1e1900 */
[----:B------:R-:W-:Y:S01]  /*05c0*/  VIADD R11, R11, 0x8 ;  /* 0x000000080b0b7836 */ /* 0x000fe20000000000 */
[----:B--2---:R-:W-:-:S04]  /*05d0*/  FMNMX3 R12, R10, R13, R12, !PT ;  /* 0x0000000d0a0c7276 */ /* 0x004fc8000780000c */
[----:B---3--:R-:W-:-:S04]  /*05e0*/  FMNMX3 R12, R12, R15, R14, !PT ;  /* 0x0000000f0c0c7276 */ /* 0x008fc8000780000e */
[----:B----4-:R-:W-:-:S04]  /*05f0*/  FMNMX3 R12, R12, R17, R16, !PT ;  /* 0x000000110c0c7276 */ /* 0x010fc80007800010 */
[----:B-----5:R-:W-:-:S07]  /*0600*/  FMNMX3 R10, R12, R19, R18, !PT ;  /* 0x000000130c0a7276 */ /* 0x020fce0007800012 */
.L_x_5:
        /* <DEDUP_REMOVED lines=9> */
[----:B------:R-:W3:Y:S01]  /*06a0*/  LDG.E R14, desc[UR8][R2.64+0xc] ;  /* 0x00000c08020e7981 */ /* 0x000ee2000c1e1900 */
[----:B------:R-:W-:Y:S01]  /*06b0*/  VIADD R11, R11, 0x4 ;  /* 0x000000040b0b7836 */ /* 0x000fe20000000000 */
[----:B--2---:R-:W-:-:S04]  /*06c0*/  FMNMX3 R10, R10, R13, R12, !PT ;  /* 0x0000000d0a0a7276 */ /* 0x004fc8000780000c */
[----:B---3--:R-:W-:-:S07]  /*06d0*/  FMNMX3 R10, R10, R15, R14, !PT ;  /* 0x0000000f0a0a7276 */ /* 0x008fce000780000e */
.L_x_6:
[----:B------:R-:W-:Y:S05]  /*06e0*/  @!P3 BRA `(.L_x_4) ;  /* 0x000000000030b947 */ /* 0x000fea0003800000 */
[----:B------:R-:W0:Y:S01]  /*06f0*/  LDC.64 R2, c[0x0][0x380] ;  /* 0x0000e000ff027b82 */ /* 0x000e220000000a00 */
[----:B------:R-:W-:-:S04]  /*0700*/  IMAD.IADD R11, R4, 0x1, R11 ;  /* 0x00000001040b7824 */ /* 0x000fc800078e020b */
[----:B0-----:R-:W-:-:S05]  /*0710*/  IMAD.WIDE R2, R11, 0x4, R2 ;  /* 0x000000040b027825 */ /* 0x001fca00078e0202 */
[----:B------:R-:W2:Y:S01]  /*0720*/  LDG.E R11, desc[UR8][R2.64] ;  /* 0x00000008020b7981 */ /* 0x000ea2000c1e1900 */
[----:B------:R-:W-:Y:S02]  /*0730*/  ISETP.NE.AND P3, PT, R8, 0x1, PT ;  /* 0x000000010800780c */ /* 0x000fe40003f65270 */
[----:B--2---:R-:W-:-:S11]  /*0740*/  FMNMX R10, R10, R11, !PT ;  /* 0x0000000b0a0a7209 */ /* 0x004fd60007800000 */
[----:B------:R-:W-:Y:S05]  /*0750*/  @!P3 BRA `(.L_x_4) ;  /* 0x000000000014b947 */ /* 0x000fea0003800000 */
[----:B------:R-:W-:Y:S01]  /*0760*/  ISETP.NE.AND P3, PT, R8, 0x2, PT ;  /* 0x000000020800780c */ /* 0x000fe20003f65270 */
[----:B------:R-:W2:-:S12]  /*0770*/  LDG.E R11, desc[UR8][R2.64+0x4] ;  /* 0x00000408020b7981 */ /* 0x000e98000c1e1900 */
[----:B------:R-:W3:Y:S01]  /*0780*/  @P3 LDG.E R13, desc[UR8][R2.64+0x8] ;  /* 0x00000808020d3981 */ /* 0x000ee2000c1e1900 */
[----:B--2---:R-:W-:-:S04]  /*0790*/  FMNMX R10, R10, R11, !PT ;  /* 0x0000000b0a0a7209 */ /* 0x004fc80007800000 */
[----:B---3--:R-:W-:-:S07]  /*07a0*/  @P3 FMNMX R10, R10, R13, !PT ;  /* 0x0000000d0a0a3209 */ /* 0x008fce0007800000 */
.L_x_4:
[----:B------:R-:W-:Y:S05]  /*07b0*/  @P2 BRA `(.L_x_7) ;  /* 0xfffffff800982947 */ /* 0x000fea000383ffff */
.L_x_1:
[----:B------:R-:W0:Y:S01]  /*07c0*/  LDC.64 R2, c[0x0][0x388] ;  /* 0x0000e200ff027b82 */ /* 0x000e220000000a00 */
[----:B------:R-:W1:Y:S02]  /*07d0*/  LDCU UR4, c[0x0][0x3a0] ;  /* 0x00007400ff0477ac */ /* 0x000e640008000800 */
[----:B-1----:R-:W-:-:S04]  /*07e0*/  IMAD R5, R5, UR4, R0 ;  /* 0x0000000405057c24 */ /* 0x002fc8000f8e0200 */
[----:B0-----:R-:W-:-:S05]  /*07f0*/  IMAD.WIDE R2, R5, 0x4, R2 ;  /* 0x0000000405027825 */ /* 0x001fca00078e0202 */
[----:B------:R-:W-:Y:S01]  /*0800*/  STG.E desc[UR8][R2.64], R10 ;  /* 0x0000000a02007986 */ /* 0x000fe2000c101908 */
[----:B------:R-:W-:Y:S05]  /*0810*/  EXIT ;  /* 0x000000000000794d */ /* 0x000fea0003800000 */
.L_x_8:
        /* <DEDUP_REMOVED lines=14> */
.L_x_18:


//--------------------- .text._Z13convolution2DPfS_S_iiiii --------------------------
	.section	.text._Z13convolution2DPfS_S_iiiii,"ax",@progbits
	.align	128
        .global         _Z13convolution2DPfS_S_iiiii
        .type           _Z13convolution2DPfS_S_iiiii,@function
        .size           _Z13convolution2DPfS_S_iiiii,(.L_x_19 - _Z13convolution2DPfS_S_iiiii)
        .other          _Z13convolution2DPfS_S_iiiii,@"STO_CUDA_ENTRY STV_DEFAULT"
_Z13convolution2DPfS_S_iiiii:
.text._Z13convolution2DPfS_S_iiiii:
        /* <DEDUP_REMOVED lines=16> */
[----:B------:R-:W-:Y:S01]  /*0100*/  HFMA2 R13, -RZ, RZ, 0, 0 ;  /* 0x00000000ff0d7431 */ /* 0x000fe200000001ff */
[----:B0-----:R-:W-:-:S13]  /*0110*/  ISETP.GE.AND P0, PT, R9, 0x1, PT ;  /* 0x000000010900780c */ /* 0x001fda0003f06270 */
[----:B-1----:R-:W-:Y:S05]  /*0120*/  @!P0 BRA `(.L_x_9) ;  /* 0x0000000800e08947 */ /* 0x002fea0003800000 */
[----:B------:R-:W0:Y:S01]  /*0130*/  LDCU.64 UR6, c[0x0][0x380] ;  /* 0x00007000ff0677ac */ /* 0x000e220008000a00 */
[C---:B------:R-:W-:Y:S02]  /*0140*/  LOP3.LUT R8, R9.reuse, 0x7ffffff0, RZ, 0xc0, !PT ;  /* 0x7ffffff009087812 */ /* 0x040fe400078ec0ff */
[C---:B------:R-:W-:Y:S01]  /*0150*/  LOP3.LUT R23, R9.reuse, 0xf, RZ, 0xc0, !PT ;  /* 0x0000000f09177812 */ /* 0x040fe200078ec0ff */
[----:B------:R-:W-:Y:S01]  /*0160*/  UMOV UR4, URZ ;  /* 0x000000ff00047c82 */ /* 0x000fe20008000000 */
[C---:B------:R-:W-:Y:S02]  /*0170*/  LOP3.LUT R24, R9.reuse, 0x7, RZ, 0xc0, !PT ;  /* 0x0000000709187812 */ /* 0x040fe400078ec0ff */
[----:B------:R-:W-:Y:S02]  /*0180*/  LOP3.LUT R9, R9, 0x3, RZ, 0xc0, !PT ;  /* 0x0000000309097812 */ /* 0x000fe400078ec0ff */
[----:B------:R-:W-:Y:S02]  /*0190*/  MOV R13, RZ ;  /* 0x000000ff000d7202 */ /* 0x000fe40000000f00 */
[----:B------:R-:W-:Y:S01]  /*01a0*/  IADD3 R10, PT, PT, -R8, RZ, RZ ;  /* 0x000000ff080a7210 */ /* 0x000fe20007ffe1ff */
[----:B0-----:R-:W-:-:S04]  /*01b0*/  UIADD3 UR5, UP0, UPT, UR6, 0x20, URZ ;  /* 0x0000002006057890 */ /* 0x001fc8000ff1e0ff */
[----:B------:R-:W-:-:S12]  /*01c0*/  UIADD3.X UR8, UPT, UPT, URZ, UR7, URZ, UP0, !UPT ;  /* 0x00000007ff087290 */ /* 0x000fd800087fe4ff */
.L_x_15:
[----:B------:R-:W0:Y:S01]  /*01d0*/  LDCU UR7, c[0x0][0x3a0] ;  /* 0x00007400ff0777ac */ /* 0x000e220008000800 */
[----:B------:R-:W-:Y:S01]  /*01e0*/  IADD3 R11, PT, PT, R7, UR4, RZ ;  /* 0x00000004070b7c10 */ /* 0x000fe2000fffe0ff */
[----:B------:R-:W-:Y:S01]  /*01f0*/  IMAD.MOV.U32 R6, RZ, RZ, RZ ;  /* 0x000000ffff067224 */ /* 0x000fe200078e00ff */
[----:B------:R-:W1:Y:S01]  /*0200*/  LDCU UR6, c[0x0][0x39c] ;  /* 0x00007380ff0677ac */ /* 0x000e620008000800 */
[----:B0-----:R-:W-:Y:S02]  /*0210*/  UISETP.GE.U32.AND UP1, UPT, UR7, 0x10, UPT ;  /* 0x000000100700788c */ /* 0x001fe4000bf26070 */
[----:B------:R-:W-:Y:S02]  /*0220*/  UIMAD UR12, UR4, UR7, URZ ;  /* 0x00000007040c72a4 */ /* 0x000fe4000f8e02ff */
[----:B------:R-:W-:Y:S01]  /*0230*/  UIADD3 UR4, UPT, UPT, UR4, 0x1, URZ ;  /* 0x0000000104047890 */ /* 0x000fe2000fffe0ff */
[----:B-1----:R-:W-:-:S03]  /*0240*/  IMAD R11, R11, UR6, R0 ;  /* 0x000000060b0b7c24 */ /* 0x002fc6000f8e0200 */
[----:B------:R-:W-:Y:S01]  /*0250*/  UISETP.NE.AND UP0, UPT, UR4, UR7, UPT ;  /* 0x000000070400728c */ /* 0x000fe2000bf05270 */
[----:B------:R-:W-:Y:S10]  /*0260*/  BRA.U !UP1, `(.L_x_10) ;  /* 0x0000000509107547 */ /* 0x000ff4000b800000 */
[----:B------:R-:W0:Y:S01]  /*0270*/  LDCU.64 UR6, c[0x0][0x388] ;  /* 0x00007100ff0677ac */ /* 0x000e220008000a00 */
[----:B------:R-:W-:Y:S02]  /*0280*/  MOV R6, R11 ;  /* 0x0000000b00067202 */ /* 0x000fe40000000f00 */
[----:B------:R-:W-:Y:S01]  /*0290*/  MOV R12, R10 ;  /* 0x0000000a000c7202 */ /* 0x000fe20000000f00 */
[----:B0-----:R-:W-:-:S04]  /*02a0*/  UIMAD.WIDE.U32 UR6, UR12, 0x4, UR6 ;  /* 0x000000040c0678a5 */ /* 0x001fc8000f8e0006 */
[----:B------:R-:W-:-:S04]  /*02b0*/  UIADD3 UR9, UP1, UPT, UR6, 0x20, URZ ;  /* 0x0000002006097890 */ /* 0x000fc8000ff3e0ff */
[----:B------:R-:W-:Y:S02]  /*02c0*/  UIADD3.X UR6, UPT, UPT, URZ, UR7, URZ, UP1, !UPT ;  /* 0x00000007ff067290 */ /* 0x000fe40008ffe4ff */
[----:B------:R-:W-:-:S04]  /*02d0*/  MOV R16, UR9 ;  /* 0x0000000900107c02 */ /* 0x000fc80008000f00 */
[----:B------:R-:W-:-:S07]  /*02e0*/  IMAD.U32 R17, RZ, RZ, UR6 ;  /* 0x00000006ff117e24 */ /* 0x000fce000f8e00ff */
.L_x_11:
[----:B------:R-:W-:Y:S01]  /*02f0*/  MOV R2, UR5 ;  /* 0x0000000500027c02 */ /* 0x000fe20008000f00 */
[----:B------:R-:W-:Y:S01]  /*0300*/  IMAD.MOV.U32 R5, RZ, RZ, R17 ;  /* 0x000000ffff057224 */ /* 0x000fe200078e0011 */
[----:B------:R-:W-:Y:S02]  /*0310*/  MOV R3, UR8 ;  /* 0x0000000800037c02 */ /* 0x000fe40008000f00 */
[----:B------:R-:W-:Y:S01]  /*0320*/  MOV R4, R16 ;  /* 0x0000001000047202 */ /* 0x000fe20000000f00 */
[----:B------:R-:W-:-:S04]  /*0330*/  IMAD.WIDE R2, R6, 0x4, R2 ;  /* 0x0000000406027825 */ /* 0x000fc800078e0202 */
        /* <DEDUP_REMOVED lines=10> */
[----:B------:R-:W5:Y:S04]  /*03e0*/  LDG.E R21, desc[UR10][R4.64+-0xc] ;  /* 0xfffff40a04157981 */ /* 0x000f68000c1e1900 */
[----:B------:R-:W5:Y:S01]  /*03f0*/  LDG.E R22, desc[UR10][R2.64+-0xc] ;  /* 0xfffff40a02167981 */ /* 0x000f62000c1e1900 */
[----:B--2---:R-:W-:-:S03]  /*0400*/  FFMA R19, R20, R19, R13 ;  /* 0x0000001314137223 */ /* 0x004fc6000000000d */
[----:B------:R-:W2:Y:S04]  /*0410*/  LDG.E R20, desc[UR10][R2.64+-0x8] ;  /* 0xfffff80a02147981 */ /* 0x000ea8000c1e1900 */
[----:B------:R-:W2:Y:S01]  /*0420*/  LDG.E R13, desc[UR10][R2.64+0x4] ;  /* 0x0000040a020d7981 */ /* 0x000ea2000c1e1900 */
[----:B---3--:R-:W-:-:S03]  /*0430*/  FFMA R27, R26, R27, R19 ;  /* 0x0000001b1a1b7223 */ /* 0x008fc60000000013 */
[----:B------:R-:W2:Y:S01]  /*0440*/  LDG.E R19, desc[UR10][R4.64+-0x8] ;  /* 0xfffff80a04137981 */ /* 0x000ea2000c1e1900 */
[----:B----4-:R-:W-:-:S03]  /*0450*/  FFMA R27, R18, R17, R27 ;  /* 0x00000011121b7223 */ /* 0x010fc6000000001b */
[----:B------:R-:W3:Y:S04]  /*0460*/  LDG.E R17, desc[UR10][R4.64+-0x4] ;  /* 0xfffffc0a04117981 */ /* 0x000ee8000c1e1900 */
[----:B------:R-:W3:Y:S01]  /*0470*/  LDG.E R18, desc[UR10][R2.64+-0x4] ;  /* 0xfffffc0a02127981 */ /* 0x000ee2000c1e1900 */
[----:B-----5:R-:W-:-:S03]  /*0480*/  FFMA R26, R16, R15, R27 ;  /* 0x0000000f101a7223 */ /* 0x020fc6000000001b */
[----:B------:R-:W4:Y:S04]  /*0490*/  LDG.E R16, desc[UR10][R4.64] ;  /* 0x0000000a04107981 */ /* 0x000f28000c1e1900 */
[----:B------:R-:W4:Y:S01]  /*04a0*/  LDG.E R15, desc[UR10][R2.64] ;  /* 0x0000000a020f7981 */ /* 0x000f22000c1e1900 */
[----:B------:R-:W-:-:S03]  /*04b0*/  FFMA R25, R25, R14, R26 ;  /* 0x0000000e19197223 */ /* 0x000fc6000000001a */
[----:B------:R-:W5:Y:S01]  /*04c0*/  LDG.E R14, desc[UR10][R4.64+0x4] ;  /* 0x0000040a040e7981 */ /* 0x000f62000c1e1900 */
[----:B------:R-:W-:-:S03]  /*04d0*/  FFMA R25, R22, R21, R25 ;  /* 0x0000001516197223 */ /* 0x000fc60000000019 */
[----:B------:R-:W5:Y:S04]  /*04e0*/  LDG.E R22, desc[UR10][R4.64+0x8] ;  /* 0x0000080a04167981 */ /* 0x000f68000c1e1900 */
[----:B------:R-:W5:Y:S01]  /*04f0*/  LDG.E R21, desc[UR10][R2.64+0x8] ;  /* 0x0000080a02157981 */ /* 0x000f62000c1e1900 */
[----:B--2---:R-:W-:-:S03]  /*0500*/  FFMA R25, R20, R19, R25 ;  /* 0x0000001314197223 */ /* 0x004fc60000000019 */
[----:B------:R-:W2:Y:S04]  /*0510*/  LDG.E R20, desc[UR10][R4.64+0xc] ;  /* 0x00000c0a04147981 */ /* 0x000ea8000c1e1900 */
[----:B------:R-:W2:Y:S01]  /*0520*/  LDG.E R19, desc[UR10][R2.64+0xc] ;  /* 0x00000c0a02137981 */ /* 0x000ea2000c1e1900 */
[----:B---3--:R-:W-:-:S03]  /*0530*/  FFMA R26, R18, R17, R25 ;  /* 0x00000011121a7223 */ /* 0x008fc60000000019 */
[----:B------:R-:W3:Y:S04]  /*0540*/  LDG.E R18, desc[UR10][R4.64+0x10] ;  /* 0x0000100a04127981 */ /* 0x000ee8000c1e1900 */
[----:B------:R-:W3:Y:S01]  /*0550*/  LDG.E R17, desc[UR10][R2.64+0x10] ;  /* 0x0000100a02117981 */ /* 0x000ee2000c1e1900 */
[----:B----4-:R-:W-:-:S03]  /*0560*/  FFMA R26, R15, R16, R26 ;  /* 0x000000100f1a7223 */ /* 0x010fc6000000001a */
[----:B------:R-:W4:Y:S04]  /*0570*/  LDG.E R16, desc[UR10][R4.64+0x14] ;  /* 0x0000140a04107981 */ /* 0x000f28000c1e1900 */
[----:B------:R-:W4:Y:S01]  /*0580*/  LDG.E R15, desc[UR10][R2.64+0x14] ;  /* 0x0000140a020f7981 */ /* 0x000f22000c1e1900 */
[----:B-----5:R-:W-:-:S03]  /*0590*/  FFMA R28, R13, R14, R26 ;  /* 0x0000000e0d1c7223 */ /* 0x020fc6000000001a */
[----:B------:R-:W5:Y:S04]  /*05a0*/  LDG.E R13, desc[UR10][R4.64+0x18] ;  /* 0x0000180a040d7981 */ /* 0x000f68000c1e1900 */
[----:B------:R-:W5:Y:S04]  /*05b0*/  LDG.E R14, desc[UR10][R2.64+0x18] ;  /* 0x0000180a020e7981 */ /* 0x000f68000c1e1900 */
[----:B------:R-:W5:Y:S04]  /*05c0*/  LDG.E R25, desc[UR10][R2.64+0x1c] ;  /* 0x00001c0a02197981 */ /* 0x000f68000c1e1900 */
[----:B------:R-:W5:Y:S01]  /*05d0*/  LDG.E R26, desc[UR10][R4.64+0x1c] ;  /* 0x00001c0a041a7981 */ /* 0x000f62000c1e1900 */
[----:B------:R-:W-:Y:S01]  /*05e0*/  FFMA R22, R21, R22, R28 ;  /* 0x0000001615167223 */ /* 0x000fe2000000001c */
[----:B------:R-:W-:-:S04]  /*05f0*/  IADD3 R12, PT, PT, R12, 0x10, RZ ;  /* 0x000000100c0c7810 */ /* 0x000fc80007ffe0ff */
[----:B------:R-:W-:Y:S02]  /*0600*/  ISETP.NE.AND P0, PT, R12, RZ, PT ;  /* 0x000000ff0c00720c */ /* 0x000fe40003f05270 */
[----:B------:R-:W-:Y:S01]  /*0610*/  IADD3 R6, PT, PT, R6, 0x10, RZ ;  /* 0x0000001006067810 */ /* 0x000fe20007ffe0ff */
[----:B--2---:R-:W-:-:S04]  /*0620*/  FFMA R20, R19, R20, R22 ;  /* 0x0000001413147223 */ /* 0x004fc80000000016 */
[----:B---3--:R-:W-:-:S04]  /*0630*/  FFMA R18, R17, R18, R20 ;  /* 0x0000001211127223 */ /* 0x008fc80000000014 */
[----:B----4-:R-:W-:Y:S01]  /*0640*/  FFMA R15, R15, R16, R18 ;  /* 0x000000100f0f7223 */ /* 0x010fe20000000012 */
[----:B------:R-:W-:-:S03]  /*0650*/  IADD3 R16, P1, PT, R4, 0x40, RZ ;  /* 0x0000004004107810 */ /* 0x000fc60007f3e0ff */
[----:B-----5:R-:W-:Y:S01]  /*0660*/  FFMA R14, R14, R13, R15 ;  /* 0x0000000d0e0e7223 */ /* 0x020fe2000000000f */
[----:B------:R-:W-:-:S03]  /*0670*/  IADD3.X R17, PT, PT, RZ, R5, RZ, P1, !PT ;  /* 0x00000005ff117210 */ /* 0x000fc60000ffe4ff */
[----:B------:R-:W-:Y:S01]  /*0680*/  FFMA R13, R25, R26, R14 ;  /* 0x0000001a190d7223 */ /* 0x000fe2000000000e */
[----:B------:R-:W-:Y:S06]  /*0690*/  @P0 BRA `(.L_x_11) ;  /* 0xfffffffc00140947 */ /* 0x000fec000383ffff */
[----:B------:R-:W-:-:S07]  /*06a0*/  IMAD.MOV.U32 R6, RZ, RZ, R8 ;  /* 0x000000ffff067224 */ /* 0x000fce00078e0008 */
.L_x_10:
[----:B------:R-:W-:-:S13]  /*06b0*/  ISETP.NE.AND P0, PT, R23, RZ, PT ;  /* 0x000000ff1700720c */ /* 0x000fda0003f05270 */
[----:B------:R-:W-:Y:S05]  /*06c0*/  @!P0 BRA `(.L_x_12) ;  /* 0x0000000400748947 */ /* 0x000fea0003800000 */
[----:B------:R-:W-:Y:S02]  /*06d0*/  IADD3 R2, PT, PT, R23, -0x1, RZ ;  /* 0xffffffff17027810 */ /* 0x000fe40007ffe0ff */
[----:B------:R-:W-:Y:S02]  /*06e0*/  ISETP.NE.AND P0, PT, R24, RZ, PT ;  /* 0x000000ff1800720c */ /* 0x000fe40003f05270 */
[----:B------:R-:W-:-:S13]  /*06f0*/  ISETP.GE.U32.AND P1, PT, R2, 0x7, PT ;  /* 0x000000070200780c */ /* 0x000fda0003f26070 */
[----:B------:R-:W-:Y:S05]  /*0700*/  @!P1 BRA `(.L_x_13) ;  /* 0x0000000000909947 */ /* 0x000fea0003800000 */
[----:B------:R-:W0:Y:S01]  /*0710*/  LDC.64 R18, c[0x0][0x388] ;  /* 0x0000e200ff127b82 */ /* 0x000e220000000a00 */
[----:B------:R-:W-:Y:S02]  /*0720*/  IADD3 R15, PT, PT, R6, UR12, RZ ;  /* 0x0000000c060f7c10 */ /* 0x000fe4000fffe0ff */
[----:B------:R-:W-:-:S05]  /*0730*/  IADD3 R5, PT, PT, R11, R6, RZ ;  /* 0x000000060b057210 */ /* 0x000fca0007ffe0ff */
[----:B------:R-:W1:Y:S01]  /*0740*/  LDC.64 R2, c[0x0][0x380] ;  /* 0x0000e000ff027b82 */ /* 0x000e620000000a00 */
[----:B0-----:R-:W-:-:S05]  /*0750*/  IMAD.WIDE.U32 R18, R15, 0x4, R18 ;  /* 0x000000040f127825 */ /* 0x001fca00078e0012 */
[----:B------:R-:W2:Y:S01]  /*0760*/  LDG.E R22, desc[UR10][R18.64] ;  /* 0x0000000a12167981 */ /* 0x000ea2000c1e1900 */
[----:B-1----:R-:W-:Y:S02]  /*0770*/  IMAD.WIDE R2, R5, 0x4, R2 ;  /* 0x0000000405027825 */ /* 0x002fe400078e0202 */
[----:B------:R-:W0:Y:S03]  /*0780*/  LDC.64 R4, c[0x0][0x388] ;  /* 0x0000e200ff047b82 */ /* 0x000e260000000a00 */
[----:B------:R-:W2:Y:S01]  /*0790*/  LDG.E R20, desc[UR10][R2.64] ;  /* 0x0000000a02147981 */ /* 0x000ea2000c1e1900 */
[----:B------:R-:W-:-:S03]  /*07a0*/  IADD3 R12, P1, PT, R6, UR12, RZ ;  /* 0x0000000c060c7c10 */ /* 0x000fc6000ff3e0ff */
[----:B------:R-:W3:Y:S02]  /*07b0*/  LDG.E R16, desc[UR10][R2.64+0xc] ;  /* 0x00000c0a02107981 */ /* 0x000ee4000c1e1900 */
[----:B------:R-:W-:Y:S02]  /*07c0*/  IMAD.X R14, RZ, RZ, RZ, P1 ;  /* 0x000000ffff0e7224 */ /* 0x000fe400008e06ff */
[----:B------:R-:W4:Y:S01]  /*07d0*/  LDG.E R18, desc[UR10][R2.64+0x10] ;  /* 0x0000100a02127981 */ /* 0x000f22000c1e1900 */
[----:B0-----:R-:W-:-:S04]  /*07e0*/  LEA R4, P1, R12, R4, 0x2 ;  /* 0x000000040c047211 */ /* 0x001fc800078210ff */
[----:B------:R-:W-:Y:S02]  /*07f0*/  LEA.HI.X R5, R12, R5, R14, 0x2, P1 ;  /* 0x000000050c057211 */ /* 0x000fe400008f140e */
[----:B------:R-:W5:Y:S04]  /*0800*/  LDG.E R12, desc[UR10][R2.64+0x4] ;  /* 0x0000040a020c7981 */ /* 0x000f68000c1e1900 */
[----:B------:R-:W5:Y:S04]  /*0810*/  LDG.E R15, desc[UR10][R4.64+0x4] ;  /* 0x0000040a040f7981 */ /* 0x000f68000c1e1900 */
[----:B------:R-:W3:Y:S04]  /*0820*/  LDG.E R14, desc[UR10][R2.64+0x8] ;  /* 0x0000080a020e7981 */ /* 0x000ee8000c1e1900 */
[----:B------:R-:W3:Y:S04]  /*0830*/  LDG.E R17, desc[UR10][R4.64+0x8] ;  /* 0x0000080a04117981 */ /* 0x000ee8000c1e1900 */
[----:B------:R-:W4:Y:S04]  /*0840*/  LDG.E R19, desc[UR10][R4.64+0xc] ;  /* 0x00000c0a04137981 */ /* 0x000f28000c1e1900 */
[----:B------:R-:W4:Y:S04]  /*0850*/  LDG.E R21, desc[UR10][R4.64+0x10] ;  /* 0x0000100a04157981 */ /* 0x000f28000c1e1900 */
[----:B------:R-:W4:Y:S04]  /*0860*/  LDG.E R25, desc[UR10][R4.64+0x14] ;  /* 0x0000140a04197981 */ /* 0x000f28000c1e1900 */
[----:B------:R-:W4:Y:S04]  /*0870*/  LDG.E R26, desc[UR10][R4.64+0x18] ;  /* 0x0000180a041a7981 */ /* 0x000f28000c1e1900 */
[----:B------:R-:W4:Y:S01]  /*0880*/  LDG.E R27, desc[UR10][R4.64+0x1c] ;  /* 0x00001c0a041b7981 */ /* 0x000f22000c1e1900 */
[----:B--2---:R-:W-:-:S03]  /*0890*/  FFMA R29, R20, R22, R13 ;  /* 0x00000016141d7223 */ /* 0x004fc6000000000d */
[----:B------:R-:W2:Y:S04]  /*08a0*/  LDG.E R20, desc[UR10][R2.64+0x14] ;  /* 0x0000140a02147981 */ /* 0x000ea8000c1e1900 */
[----:B------:R-:W2:Y:S04]  /*08b0*/  LDG.E R13, desc[UR10][R2.64+0x18] ;  /* 0x0000180a020d7981 */ /* 0x000ea8000c1e1900 */
[----:B------:R-:W2:Y:S01]  /*08c0*/  LDG.E R22, desc[UR10][R2.64+0x1c] ;  /* 0x00001c0a02167981 */ /* 0x000ea2000c1e1900 */
[----:B-----5:R-:W-:-:S04]  /*08d0*/  FFMA R15, R12, R15, R29 ;  /* 0x0000000f0c0f7223 */ /* 0x020fc8000000001d */
[----:B---3--:R-:W-:-:S04]  /*08e0*/  FFMA R15, R14, R17, R15 ;  /* 0x000000110e0f7223 */ /* 0x008fc8000000000f */
[----:B----4-:R-:W-:-:S04]  /*08f0*/  FFMA R15, R16, R19, R15 ;  /* 0x00000013100f7223 */ /* 0x010fc8000000000f */
[----:B------:R-:W-:Y:S01]  /*0900*/  FFMA R15, R18, R21, R15 ;  /* 0x00000015120f7223 */ /* 0x000fe2000000000f */
[----:B------:R-:W-:-:S03]  /*0910*/  IADD3 R6, PT, PT, R6, 0x8, RZ ;  /* 0x0000000806067810 */ /* 0x000fc60007ffe0ff */
[----:B--2---:R-:W-:-:S04]  /*0920*/  FFMA R20, R20, R25, R15 ;  /* 0x0000001914147223 */ /* 0x004fc8000000000f */
[----:B------:R-:W-:-:S04]  /*0930*/  FFMA R13, R13, R26, R20 ;  /* 0x0000001a0d0d7223 */ /* 0x000fc80000000014 */
[----:B------:R-:W-:-:S07]  /*0940*/  FFMA R13, R22, R27, R13 ;  /* 0x0000001b160d7223 */ /* 0x000fce000000000d */
.L_x_13:
[----:B------:R-:W-:Y:S05]  /*0950*/  @!P0 BRA `(.L_x_12) ;  /* 0x0000000000d08947 */ /* 0x000fea0003800000 */
[----:B------:R-:W-:Y:S02]  /*0960*/  IADD3 R2, PT, PT, R24, -0x1, RZ ;  /* 0xffffffff18027810 */ /* 0x000fe40007ffe0ff */
[----:B------:R-:W-:Y:S02]  /*0970*/  ISETP.NE.AND P0, PT, R9, RZ, PT ;  /* 0x000000ff0900720c */ /* 0x000fe40003f05270 */
[----:B------:R-:W-:-:S13]  /*0980*/  ISETP.GE.U32.AND P1, PT, R2, 0x3, PT ;  /* 0x000000030200780c */ /* 0x000fda0003f26070 */
[----:B------:R-:W-:Y:S05]  /*0990*/  @!P1 BRA `(.L_x_14) ;  /* 0x0000000000609947 */ /* 0x000fea0003800000 */
[----:B------:R-:W0:Y:S01]  /*09a0*/  LDC.64 R4, c[0x0][0x388] ;  /* 0x0000e200ff047b82 */ /* 0x000e220000000a00 */
[C---:B------:R-:W-:Y:S02]  /*09b0*/  IADD3 R19, PT, PT, R6.reuse, UR12, RZ ;  /* 0x0000000c06137c10 */ /* 0x040fe4000fffe0ff */
[----:B------:R-:W-:Y:S02]  /*09c0*/  IADD3 R12, P1, PT, R6, UR12, RZ ;  /* 0x0000000c060c7c10 */ /* 0x000fe4000ff3e0ff */
[----:B------:R-:W-:-:S03]  /*09d0*/  IADD3 R17, PT, PT, R11, R6, RZ ;  /* 0x000000060b117210 */ /* 0x000fc60007ffe0ff */
[----:B------:R-:W1:Y:S01]  /*09e0*/  LDC.64 R2, c[0x0][0x388] ;  /* 0x0000e200ff027b82 */ /* 0x000e620000000a00 */
[----:B------:R-:W-:-:S07]  /*09f0*/  IMAD.X R16, RZ, RZ, RZ, P1 ;  /* 0x000000ffff107224 */ /* 0x000fce00008e06ff */
[----:B------:R-:W2:Y:S01]  /*0a00*/  LDC.64 R14, c[0x0][0x380] ;  /* 0x0000e000ff0e7b82 */ /* 0x000ea20000000a00 */
[----:B0-----:R-:W-:-:S06]  /*0a10*/  IMAD.WIDE.U32 R4, R19, 0x4, R4 ;  /* 0x0000000413047825 */ /* 0x001fcc00078e0004 */
[----:B------:R-:W3:Y:S01]  /*0a20*/  LDG.E R4, desc[UR10][R4.64] ;  /* 0x0000000a04047981 */ /* 0x000ee2000c1e1900 */
[----:B-1----:R-:W-:-:S04]  /*0a30*/  LEA R2, P1, R12, R2, 0x2 ;  /* 0x000000020c027211 */ /* 0x002fc800078210ff */
[----:B------:R-:W-:Y:S01]  /*0a40*/  LEA.HI.X R3, R12, R3, R16, 0x2, P1 ;  /* 0x000000030c037211 */ /* 0x000fe200008f1410 */
[----:B--2---:R-:W-:-:S04]  /*0a50*/  IMAD.WIDE R14, R17, 0x4, R14 ;  /* 0x00000004110e7825 */ /* 0x004fc800078e020e */
[----:B------:R-:W2:Y:S04]  /*0a60*/  LDG.E R16, desc[UR10][R2.64+0x4] ;  /* 0x0000040a02107981 */ /* 0x000ea8000c1e1900 */
[----:B------:R-:W3:Y:S04]  /*0a70*/  LDG.E R12, desc[UR10][R14.64] ;  /* 0x0000000a0e0c7981 */ /* 0x000ee8000c1e1900 */
[----:B------:R-:W2:Y:S04]  /*0a80*/  LDG.E R17, desc[UR10][R14.64+0x4] ;  /* 0x0000040a0e117981 */ /* 0x000ea8000c1e1900 */
[----:B------:R-:W4:Y:S04]  /*0a90*/  LDG.E R19, desc[UR10][R14.64+0x8] ;  /* 0x0000080a0e137981 */ /* 0x000f28000c1e1900 */
[----:B------:R-:W4:Y:S04]  /*0aa0*/  LDG.E R18, desc[UR10][R2.64+0x8] ;  /* 0x0000080a02127981 */ /* 0x000f28000c1e1900 */
[----:B------:R-:W5:Y:S04]  /*0ab0*/  LDG.E R21, desc[UR10][R14.64+0xc] ;  /* 0x00000c0a0e157981 */ /* 0x000f68000c1e1900 */
[----:B------:R-:W5:Y:S01]  /*0ac0*/  LDG.E R20, desc[UR10][R2.64+0xc] ;  /* 0x00000c0a02147981 */ /* 0x000f62000c1e1900 */
[----:B------:R-:W-:Y:S01]  /*0ad0*/  IADD3 R6, PT, PT, R6, 0x4, RZ ;  /* 0x0000000406067810 */ /* 0x000fe20007ffe0ff */
[----:B---3--:R-:W-:-:S04]  /*0ae0*/  FFMA R12, R12, R4, R13 ;  /* 0x000000040c0c7223 */ /* 0x008fc8000000000d */
[----:B--2---:R-:W-:-:S04]  /*0af0*/  FFMA R12, R17, R16, R12 ;  /* 0x00000010110c7223 */ /* 0x004fc8000000000c */
[----:B----4-:R-:W-:-:S04]  /*0b00*/  FFMA R12, R19, R18, R12 ;  /* 0x00000012130c7223 */ /* 0x010fc8000000000c */
[----:B-----5:R-:W-:-:S07]  /*0b10*/  FFMA R13, R21, R20, R12 ;  /* 0x00000014150d7223 */ /* 0x020fce000000000c */
.L_x_14:
[----:B------:R-:W-:Y:S05]  /*0b20*/  @!P0 BRA `(.L_x_12) ;  /* 0x00000000005c8947 */ /* 0x000fea0003800000 */
[----:B------:R-:W0:Y:S01]  /*0b30*/  LDC.64 R4, c[0x0][0x388] ;  /* 0x0000e200ff047b82 */ /* 0x000e220000000a00 */
[----:B------:R-:W-:Y:S02]  /*0b40*/  IADD3 R15, PT, PT, R6, UR12, RZ ;  /* 0x0000000c060f7c10 */ /* 0x000fe4000fffe0ff */
[----:B------:R-:W-:-:S05]  /*0b50*/  IADD3 R11, PT, PT, R11, R6, RZ ;  /* 0x000000060b0b7210 */ /* 0x000fca0007ffe0ff */
[----:B------:R-:W1:Y:S01]  /*0b60*/  LDC.64 R2, c[0x0][0x380] ;  /* 0x0000e000ff027b82 */ /* 0x000e620000000a00 */
[----:B0-----:R-:W-:-:S06]  /*0b70*/  IMAD.WIDE.U32 R4, R15, 0x4, R4 ;  /* 0x000000040f047825 */ /* 0x001fcc00078e0004 */
[----:B------:R-:W2:Y:S01]  /*0b80*/  LDG.E R4, desc[UR10][R4.64] ;  /* 0x0000000a04047981 */ /* 0x000ea2000c1e1900 */
[----:B-1----:R-:W-:-:S05]  /*0b90*/  IMAD.WIDE R2, R11, 0x4, R2 ;  /* 0x000000040b027825 */ /* 0x002fca00078e0202 */
[----:B------:R-:W2:Y:S01]  /*0ba0*/  LDG.E R12, desc[UR10][R2.64] ;  /* 0x0000000a020c7981 */ /* 0x000ea2000c1e1900 */
[----:B------:R-:W-:Y:S01]  /*0bb0*/  ISETP.NE.AND P0, PT, R9, 0x1, PT ;  /* 0x000000010900780c */ /* 0x000fe20003f05270 */
[----:B--2---:R-:W-:-:S12]  /*0bc0*/  FFMA R13, R12, R4, R13 ;  /* 0x000000040c0d7223 */ /* 0x004fd8000000000d */
[----:B------:R-:W-:Y:S05]  /*0bd0*/  @!P0 BRA `(.L_x_12) ;  /* 0x0000000000308947 */ /* 0x000fea0003800000 */
[----:B------:R-:W0:Y:S01]  /*0be0*/  LDC.64 R14, c[0x0][0x388] ;  /* 0x0000e200ff0e7b82 */ /* 0x000e220000000a00 */
[----:B------:R-:W-:Y:S02]  /*0bf0*/  IADD3 R5, P1, PT, R6, UR12, RZ ;  /* 0x0000000c06057c10 */ /* 0x000fe4000ff3e0ff */
[----:B------:R-:W-:Y:S02]  /*0c00*/  ISETP.NE.AND P0, PT, R9, 0x2, PT ;  /* 0x000000020900780c */ /* 0x000fe40003f05270 */
[----:B------:R-:W-:-:S11]  /*0c10*/  IADD3.X R6, PT, PT, RZ, RZ, RZ, P1, !PT ;  /* 0x000000ffff067210 */ /* 0x000fd60000ffe4ff */
[----:B------:R-:W2:Y:S01]  /*0c20*/  @P0 LDG.E R12, desc[UR10][R2.64+0x8] ;  /* 0x0000080a020c0981 */ /* 0x000ea2000c1e1900 */
[----:B0-----:R-:W-:-:S04]  /*0c30*/  LEA R4, P1, R5, R14, 0x2 ;  /* 0x0000000e05047211 */ /* 0x001fc800078210ff */
[----:B------:R-:W-:Y:S02]  /*0c40*/  LEA.HI.X R5, R5, R15, R6, 0x2, P1 ;  /* 0x0000000f05057211 */ /* 0x000fe400008f1406 */
[----:B------:R-:W3:Y:S04]  /*0c50*/  LDG.E R6, desc[UR10][R2.64+0x4] ;  /* 0x0000040a02067981 */ /* 0x000ee8000c1e1900 */
[----:B------:R-:W3:Y:S04]  /*0c60*/  LDG.E R11, desc[UR10][R4.64+0x4] ;  /* 0x0000040a040b7981 */ /* 0x000ee8000c1e1900 */
[----:B------:R-:W2:Y:S01]  /*0c70*/  @P0 LDG.E R14, desc[UR10][R4.64+0x8] ;  /* 0x0000080a040e0981 */ /* 0x000ea2000c1e1900 */
[----:B---3--:R-:W-:-:S04]  /*0c80*/  FFMA R13, R6, R11, R13 ;  /* 0x0000000b060d7223 */ /* 0x008fc8000000000d */
[----:B--2---:R-:W-:-:S07]  /*0c90*/  @P0 FFMA R13, R12, R14, R13 ;  /* 0x0000000e0c0d0223 */ /* 0x004fce000000000d */
.L_x_12:
[----:B------:R-:W-:Y:S05]  /*0ca0*/  BRA.U UP0, `(.L_x_15) ;  /* 0xfffffff500487547 */ /* 0x000fea000b83ffff */
.L_x_9:
[----:B------:R-:W0:Y:S01]  /*0cb0*/  LDC.64 R2, c[0x0][0x390] ;  /* 0x0000e400ff027b82 */ /* 0x000e220000000a00 */
[----:B------:R-:W1:Y:S02]  /*0cc0*/  LDCU UR4, c[0x0][0x3a8] ;  /* 0x00007500ff0477ac */ /* 0x000e640008000800 */
[----:B-1----:R-:W-:-:S04]  /*0cd0*/  IMAD R7, R7, UR4, R0 ;  /* 0x0000000407077c24 */ /* 0x002fc8000f8e0200 */
[----:B0-----:R-:W-:-:S05]  /*0ce0*/  IMAD.WIDE R2, R7, 0x4, R2 ;  /* 0x0000000407027825 */ /* 0x001fca00078e0202 */
[----:B------:R-:W-:Y:S01]  /*0cf0*/  STG.E desc[UR10][R2.64], R13 ;  /* 0x0000000d02007986 */ /* 0x000fe2000c10190a */
[----:B------:R-:W-:Y:S05]  /*0d00*/  EXIT ;  /* 0x000000000000794d */ /* 0x000fea0003800000 */
.L_x_16:
        /* <DEDUP_REMOVED lines=15> */
.L_x_19:


//--------------------- .nv.shared.reserved.0     --------------------------
	.section	.nv.shared.reserved.0,"aw",@nobits
	.weak		__nv_reservedSMEM_offset_0_alias
	.size		__nv_reservedSMEM_offset_0_alias, 0, 64
	.other		__nv_reservedSMEM_offset_0_alias,@"STO_CUDA_RESERVED_SHARED STV_DEFAULT"
__nv_reservedSMEM_offset_0_alias:
	.zero		0
	.zero		64


//--------------------- .nv.constant0._Z4reluPfi  --------------------------
	.section	.nv.constant0._Z4reluPfi,"a",@progbits
	.sectionflags	@""
	.align	4
.nv.constant0._Z4reluPfi:
	.zero		908


//--------------------- .nv.constant0._Z12maxPooling2DPfS_iiiii --------------------------
	.section	.nv.constant0._Z12maxPooling2DPfS_iiiii,"a",@progbits
	.sectionflags	@""
	.align	4
.nv.constant0._Z12maxPooling2DPfS_iiiii:
	.zero		932


//--------------------- .nv.constant0._Z13convolution2DPfS_S_iiiii --------------------------
	.section	.nv.constant0._Z13convolution2DPfS_S_iiiii,"a",@progbits
	.sectionflags	@""
	.align	4
.nv.constant0._Z13convolution2DPfS_S_iiiii:
	.zero		940


//--------------------- SYMBOLS --------------------------

	.type		.nv.reservedSmem.offset0,@object
	.size		.nv.reservedSmem.offset0,0x4
